	.target	sm_90a

	.elftype	@"ET_EXEC"


//--------------------- .note.nv.tkinfo           --------------------------
	.section	.note.nv.tkinfo,"",@"SHT_NOTE"
	.sectionflags	@"SHF_NOTE_NV_TKINFO"
	.tkinfo
        /*0018*/ 	.word	0x00000002
        /*0030*/ 	.string	""
        /*0030*/ 	.string	"ptxas"
        /*0030*/ 	.string	"Cuda compilation tools, release 13.0, V13.0.88"
        /*0030*/ 	.string	"Build cuda_13.0.r13.0/compiler.36424714_0"
        /*0030*/ 	.string	"-arch sm_90a -m 64 "



//--------------------- .note.nv.cuinfo           --------------------------
	.section	.note.nv.cuinfo,"",@"SHT_NOTE"
	.sectionflags	@"SHF_NOTE_NV_CUINFO"
        /*0018*/ 	.short	0x0002
        /*001a*/ 	.short	0x005a
        /*001c*/ 	.short	0x0082
	.zero		2


//--------------------- .nv.info                  --------------------------
	.section	.nv.info,"",@"SHT_CUDA_INFO"
	.align	4


	//----- nvinfo : EIATTR_REGCOUNT
	.align		4
        /*0000*/ 	.byte	0x04, 0x2f
        /*0002*/ 	.short	(.L_16 - .L_15)
	.align		4
.L_15:
        /*0004*/ 	.word	index@(_ZN7cutlass13device_kernelINS_4gemm6kernel13GemmUniversalIN4cute5tupleIJiiiiEEENS1_10collective13CollectiveMmaINS1_39MainloopSm90TmaGmmaRmemAWarpSpecializedILi9ENS5_IJNS4_1CILi1EEESB_SB_EEENS1_32KernelTmaWarpSpecializedPingpongEEENS5_IJNSA_ILi64EEENSA_ILi128EEENSA_ILi32EEEEEENS_10tfloat32_tENS5_IJSB_llEEESJ_NS5_IJlSB_lEEENS4_8TiledMMAINS4_8MMA_AtomIJNS4_4SM904GMMA30MMA_64x128x8_F32TF32TF32_RS_TNILNSP_7ScaleInE1ELSR_1EEEEEENS4_6LayoutISC_NS5_IJNSA_ILi0EEESV_SV_EEEEENS5_IJNS4_10UnderscoreESY_SY_EEEEENS4_13SM90_TMA_LOADENS4_14ComposedLayoutINS4_7SwizzleILi1ELi4ELi3EEENS4_18smem_ptr_flag_bitsILi32EEENSU_INS5_IJNSA_ILi8EEES17_EEENS5_IJSB_S17_EEEEEEENS4_9Copy_AtomIJNS4_39AutoVectorizingCopyWithAssumedAlignmentILi128EEESJ_EEENS4_8identityES11_NS12_INS13_ILi3ELi4ELi3EEES16_NSU_INS5_IJS17_SH_EEENS5_IJSH_SB_EEEEEEEvS1G_EENS_8epilogue10collective6detail29Sm90TmaWarpSpecializedAdapterINS1O_15DefaultEpilogueISJ_SL_SL_NS1N_6thread17LinearCombinationISJ_Li1EffLNS1S_9ScaleType4KindE0ELNS_15FloatRoundStyleE2ESJ_EENS1_15EpilogueDefaultEEEEEvvEEEEvNT_6ParamsE)
        /*0008*/ 	.word	0x000000a8


	//----- nvinfo : EIATTR_FRAME_SIZE
	.align		4
.L_16:
        /*000c*/ 	.byte	0x04, 0x11
        /*000e*/ 	.short	(.L_18 - .L_17)
	.align		4
.L_17:
        /*0010*/ 	.word	index@(_ZN7cutlass13device_kernelINS_4gemm6kernel13GemmUniversalIN4cute5tupleIJiiiiEEENS1_10collective13CollectiveMmaINS1_39MainloopSm90TmaGmmaRmemAWarpSpecializedILi9ENS5_IJNS4_1CILi1EEESB_SB_EEENS1_32KernelTmaWarpSpecializedPingpongEEENS5_IJNSA_ILi64EEENSA_ILi128EEENSA_ILi32EEEEEENS_10tfloat32_tENS5_IJSB_llEEESJ_NS5_IJlSB_lEEENS4_8TiledMMAINS4_8MMA_AtomIJNS4_4SM904GMMA30MMA_64x128x8_F32TF32TF32_RS_TNILNSP_7ScaleInE1ELSR_1EEEEEENS4_6LayoutISC_NS5_IJNSA_ILi0EEESV_SV_EEEEENS5_IJNS4_10UnderscoreESY_SY_EEEEENS4_13SM90_TMA_LOADENS4_14ComposedLayoutINS4_7SwizzleILi1ELi4ELi3EEENS4_18smem_ptr_flag_bitsILi32EEENSU_INS5_IJNSA_ILi8EEES17_EEENS5_IJSB_S17_EEEEEEENS4_9Copy_AtomIJNS4_39AutoVectorizingCopyWithAssumedAlignmentILi128EEESJ_EEENS4_8identityES11_NS12_INS13_ILi3ELi4ELi3EEES16_NSU_INS5_IJS17_SH_EEENS5_IJSH_SB_EEEEEEEvS1G_EENS_8epilogue10collective6detail29Sm90TmaWarpSpecializedAdapterINS1O_15DefaultEpilogueISJ_SL_SL_NS1N_6thread17LinearCombinationISJ_Li1EffLNS1S_9ScaleType4KindE0ELNS_15FloatRoundStyleE2ESJ_EENS1_15EpilogueDefaultEEEEEvvEEEEvNT_6ParamsE)
        /*0014*/ 	.word	0x00000000


	//----- nvinfo : EIATTR_MIN_STACK_SIZE
	.align		4
.L_18:
        /*0018*/ 	.byte	0x04, 0x12
        /*001a*/ 	.short	(.L_20 - .L_19)
	.align		4
.L_19:
        /*001c*/ 	.word	index@(_ZN7cutlass13device_kernelINS_4gemm6kernel13GemmUniversalIN4cute5tupleIJiiiiEEENS1_10collective13CollectiveMmaINS1_39MainloopSm90TmaGmmaRmemAWarpSpecializedILi9ENS5_IJNS4_1CILi1EEESB_SB_EEENS1_32KernelTmaWarpSpecializedPingpongEEENS5_IJNSA_ILi64EEENSA_ILi128EEENSA_ILi32EEEEEENS_10tfloat32_tENS5_IJSB_llEEESJ_NS5_IJlSB_lEEENS4_8TiledMMAINS4_8MMA_AtomIJNS4_4SM904GMMA30MMA_64x128x8_F32TF32TF32_RS_TNILNSP_7ScaleInE1ELSR_1EEEEEENS4_6LayoutISC_NS5_IJNSA_ILi0EEESV_SV_EEEEENS5_IJNS4_10UnderscoreESY_SY_EEEEENS4_13SM90_TMA_LOADENS4_14ComposedLayoutINS4_7SwizzleILi1ELi4ELi3EEENS4_18smem_ptr_flag_bitsILi32EEENSU_INS5_IJNSA_ILi8EEES17_EEENS5_IJSB_S17_EEEEEEENS4_9Copy_AtomIJNS4_39AutoVectorizingCopyWithAssumedAlignmentILi128EEESJ_EEENS4_8identityES11_NS12_INS13_ILi3ELi4ELi3EEES16_NSU_INS5_IJS17_SH_EEENS5_IJSH_SB_EEEEEEEvS1G_EENS_8epilogue10collective6detail29Sm90TmaWarpSpecializedAdapterINS1O_15DefaultEpilogueISJ_SL_SL_NS1N_6thread17LinearCombinationISJ_Li1EffLNS1S_9ScaleType4KindE0ELNS_15FloatRoundStyleE2ESJ_EENS1_15EpilogueDefaultEEEEEvvEEEEvNT_6ParamsE)
        /*0020*/ 	.word	0x00000000
.L_20:


//--------------------- .nv.compat                --------------------------
	.section	.nv.compat,"",@"SHT_CUDA_COMPAT_INFO"
	.align	4
        /*0000*/ 	.byte	0x02, 0x09, 0x01, 0x00, 0x02, 0x02, 0x04, 0x00, 0x02, 0x05, 0x05, 0x00, 0x03, 0x07, 0x01, 0x01
        /*0010*/ 	.byte	0x02, 0x03, 0x01, 0x00, 0x02, 0x06, 0x01, 0x00, 0x04, 0x0b, 0x08, 0x00, 0x00, 0x00, 0x00, 0x00
        /*0020*/ 	.byte	0x00, 0x00, 0x00, 0x00


//--------------------- .nv.info._ZN7cutlass13device_kernelINS_4gemm6kernel13GemmUniversalIN4cute5tupleIJiiiiEEENS1_10collective13CollectiveMmaINS1_39MainloopSm90TmaGmmaRmemAWarpSpecializedILi9ENS5_IJNS4_1CILi1EEESB_SB_EEENS1_32KernelTmaWarpSpecializedPingpongEEENS5_IJNSA_ILi64EEENSA_ILi128EEENSA_ILi32EEEEEENS_10tfloat32_tENS5_IJSB_llEEESJ_NS5_IJlSB_lEEENS4_8TiledMMAINS4_8MMA_AtomIJNS4_4SM904GMMA30MMA_64x128x8_F32TF32TF32_RS_TNILNSP_7ScaleInE1ELSR_1EEEEEENS4_6LayoutISC_NS5_IJNSA_ILi0EEESV_SV_EEEEENS5_IJNS4_10UnderscoreESY_SY_EEEEENS4_13SM90_TMA_LOADENS4_14ComposedLayoutINS4_7SwizzleILi1ELi4ELi3EEENS4_18smem_ptr_flag_bitsILi32EEENSU_INS5_IJNSA_ILi8EEES17_EEENS5_IJSB_S17_EEEEEEENS4_9Copy_AtomIJNS4_39AutoVectorizingCopyWithAssumedAlignmentILi128EEESJ_EEENS4_8identityES11_NS12_INS13_ILi3ELi4ELi3EEES16_NSU_INS5_IJS17_SH_EEENS5_IJSH_SB_EEEEEEEvS1G_EENS_8epilogue10collective6detail29Sm90TmaWarpSpecializedAdapterINS1O_15DefaultEpilogueISJ_SL_SL_NS1N_6thread17LinearCombinationISJ_Li1EffLNS1S_9ScaleType4KindE0ELNS_15FloatRoundStyleE2ESJ_EENS1_15EpilogueDefaultEEEEEvvEEEEvNT_6ParamsE --------------------------
	.section	.nv.info._ZN7cutlass13device_kernelINS_4gemm6kernel13GemmUniversalIN4cute5tupleIJiiiiEEENS1_10collective13CollectiveMmaINS1_39MainloopSm90TmaGmmaRmemAWarpSpecializedILi9ENS5_IJNS4_1CILi1EEESB_SB_EEENS1_32KernelTmaWarpSpecializedPingpongEEENS5_IJNSA_ILi64EEENSA_ILi128EEENSA_ILi32EEEEEENS_10tfloat32_tENS5_IJSB_llEEESJ_NS5_IJlSB_lEEENS4_8TiledMMAINS4_8MMA_AtomIJNS4_4SM904GMMA30MMA_64x128x8_F32TF32TF32_RS_TNILNSP_7ScaleInE1ELSR_1EEEEEENS4_6LayoutISC_NS5_IJNSA_ILi0EEESV_SV_EEEEENS5_IJNS4_10UnderscoreESY_SY_EEEEENS4_13SM90_TMA_LOADENS4_14ComposedLayoutINS4_7SwizzleILi1ELi4ELi3EEENS4_18smem_ptr_flag_bitsILi32EEENSU_INS5_IJNSA_ILi8EEES17_EEENS5_IJSB_S17_EEEEEEENS4_9Copy_AtomIJNS4_39AutoVectorizingCopyWithAssumedAlignmentILi128EEESJ_EEENS4_8identityES11_NS12_INS13_ILi3ELi4ELi3EEES16_NSU_INS5_IJS17_SH_EEENS5_IJSH_SB_EEEEEEEvS1G_EENS_8epilogue10collective6detail29Sm90TmaWarpSpecializedAdapterINS1O_15DefaultEpilogueISJ_SL_SL_NS1N_6thread17LinearCombinationISJ_Li1EffLNS1S_9ScaleType4KindE0ELNS_15FloatRoundStyleE2ESJ_EENS1_15EpilogueDefaultEEEEEvvEEEEvNT_6ParamsE,"",@"SHT_CUDA_INFO"
	.sectionflags	@""
	.align	4


	//----- nvinfo : EIATTR_CUDA_API_VERSION
	.align		4
        /*0000*/ 	.byte	0x04, 0x37
        /*0002*/ 	.short	(.L_22 - .L_21)
.L_21:
        /*0004*/ 	.word	0x00000082


	//----- nvinfo : EIATTR_KPARAM_INFO
	.align		4
.L_22:
        /*0008*/ 	.byte	0x04, 0x17
        /*000a*/ 	.short	(.L_24 - .L_23)
.L_23:
        /*000c*/ 	.word	0x00000000
        /*0010*/ 	.short	0x0000
        /*0012*/ 	.short	0x0070
        /*0014*/ 	.byte	0x00, 0xf0, 0x01, 0x10


	//----- nvinfo : EIATTR_SPARSE_MMA_MASK
	.align		4
.L_24:
        /*0018*/ 	.byte	0x03, 0x50
        /*001a*/ 	.short	0x0000


	//----- nvinfo : EIATTR_MAXREG_COUNT
	.align		4
        /*001c*/ 	.byte	0x03, 0x1b
        /*001e*/ 	.short	0x00a8


	//----- nvinfo : EIATTR_NUM_BARRIERS
	.align		4
        /*0020*/ 	.byte	0x02, 0x4c
        /*0022*/ 	.byte	0x01
	.zero		1


	//----- nvinfo : EIATTR_EXTERNS
	.align		4
        /*0024*/ 	.byte	0x04, 0x0f
        /*0026*/ 	.short	(.L_26 - .L_25)


	//   ....[0]....
	.align		4
.L_25:
        /*0028*/ 	.word	index@(__assertfail)


	//----- nvinfo : EIATTR_MERCURY_ISA_VERSION
	.align		4
.L_26:
        /*002c*/ 	.byte	0x03, 0x5f
        /*002e*/ 	.short	0x0101


	//----- nvinfo : EIATTR_INT_WARP_WIDE_INSTR_OFFSETS
	.align		4
        /*0030*/ 	.byte	0x04, 0x31
        /*0032*/ 	.short	(.L_28 - .L_27)


	//   ....[0]....
.L_27:
        /*0034*/ 	.word	0x00000540


	//   ....[1]....
        /*0038*/ 	.word	0x00000560


	//   ....[2]....
        /*003c*/ 	.word	0x000005e0


	//   ....[3]....
        /*0040*/ 	.word	0x000005f0


	//   ....[4]....
        /*0044*/ 	.word	0x00000600


	//   ....[5]....
        /*0048*/ 	.word	0x00000620


	//   ....[6]....
        /*004c*/ 	.word	0x00000680


	//   ....[7]....
        /*0050*/ 	.word	0x000006a0


	//----- nvinfo : EIATTR_COOP_GROUP_MASK_REGIDS
	.align		4
.L_28:
        /*0054*/ 	.byte	0x04, 0x29
        /*0056*/ 	.short	(.L_30 - .L_29)


	//   ....[0]....
.L_29:
        /*0058*/ 	.word	0xffffffff


	//   ....[1]....
        /*005c*/ 	.word	0xffffffff


	//   ....[2]....
        /*0060*/ 	.word	0xffffffff


	//   ....[3]....
        /*0064*/ 	.word	0xffffffff


	//   ....[4]....
        /*0068*/ 	.word	0xffffffff


	//   ....[5]....
        /*006c*/ 	.word	0xffffffff


	//   ....[6]....
        /*0070*/ 	.word	0x0500000f


	//----- nvinfo : EIATTR_COOP_GROUP_INSTR_OFFSETS
	.align		4
.L_30:
        /*0074*/ 	.byte	0x04, 0x28
        /*0076*/ 	.short	(.L_32 - .L_31)


	//   ....[0]....
.L_31:
        /*0078*/ 	.word	0x00000060


	//   ....[1]....
        /*007c*/ 	.word	0x00000080


	//   ....[2]....
        /*0080*/ 	.word	0x00000180


	//   ....[3]....
        /*0084*/ 	.word	0x00000460


	//   ....[4]....
        /*0088*/ 	.word	0x000004a0


	//   ....[5]....
        /*008c*/ 	.word	0x000004e0


	//   ....[6]....
        /*0090*/ 	.word	0x00008a60


	//----- nvinfo : EIATTR_REG_RECONFIG
	.align		4
.L_32:
        /*0094*/ 	.byte	0x01, 0x54
	.zero		2


	//----- nvinfo : EIATTR_SYSCALL_OFFSETS
	.align		4
        /*0098*/ 	.byte	0x04, 0x46
        /*009a*/ 	.short	(.L_34 - .L_33)


	//   ....[0]....
.L_33:
        /*009c*/ 	.word	0x000017e0


	//   ....[1]....
        /*00a0*/ 	.word	0x00001920


	//   ....[2]....
        /*00a4*/ 	.word	0x00001a10


	//   ....[3]....
        /*00a8*/ 	.word	0x00007590


	//   ....[4]....
        /*00ac*/ 	.word	0x000076c0


	//----- nvinfo : EIATTR_MBARRIER_INSTR_OFFSETS
	.align		4
.L_34:
        /*00b0*/ 	.byte	0x04, 0x39
        /*00b2*/ 	.short	(.L_36 - .L_35)


	//   ....[0]....
.L_35:
        /*00b4*/ 	.word	0x00000320
        /*00b8*/ 	.word	0x000000ff
        /*00bc*/ 	.word	0x00000000
        /*00c0*/ 	.short	0x0100
        /*00c2*/ 	.byte	0x05
	.zero		1


	//   ....[1]....
        /*00c4*/ 	.word	0x00000330
        /*00c8*/ 	.word	0x000000ff
        /*00cc*/ 	.word	0x00000048
        /*00d0*/ 	.short	0x0100
        /*00d2*/ 	.byte	0x05
	.zero		1


	//   ....[2]....
        /*00d4*/ 	.word	0x00000340
        /*00d8*/ 	.word	0x000000ff
        /*00dc*/ 	.word	0x00000008
        /*00e0*/ 	.short	0x0100
        /*00e2*/ 	.byte	0x05
	.zero		1


	//   ....[3]....
        /*00e4*/ 	.word	0x00000350
        /*00e8*/ 	.word	0x000000ff
        /*00ec*/ 	.word	0x00000050
        /*00f0*/ 	.short	0x0100
        /*00f2*/ 	.byte	0x05
	.zero		1


	//   ....[4]....
        /*00f4*/ 	.word	0x00000360
        /*00f8*/ 	.word	0x000000ff
        /*00fc*/ 	.word	0x00000010
        /*0100*/ 	.short	0x0100
        /*0102*/ 	.byte	0x05
	.zero		1


	//   ....[5]....
        /*0104*/ 	.word	0x00000370
        /*0108*/ 	.word	0x000000ff
        /*010c*/ 	.word	0x00000058
        /*0110*/ 	.short	0x0100
        /*0112*/ 	.byte	0x05
	.zero		1


	//   ....[6]....
        /*0114*/ 	.word	0x00000380
        /*0118*/ 	.word	0x000000ff
        /*011c*/ 	.word	0x00000018
        /*0120*/ 	.short	0x0100
        /*0122*/ 	.byte	0x05
	.zero		1


	//   ....[7]....
        /*0124*/ 	.word	0x00000390
        /*0128*/ 	.word	0x000000ff
        /*012c*/ 	.word	0x00000060
        /*0130*/ 	.short	0x0100
        /*0132*/ 	.byte	0x05
	.zero		1


	//   ....[8]....
        /*0134*/ 	.word	0x000003a0
        /*0138*/ 	.word	0x000000ff
        /*013c*/ 	.word	0x00000020
        /*0140*/ 	.short	0x0100
        /*0142*/ 	.byte	0x05
	.zero		1


	//   ....[9]....
        /*0144*/ 	.word	0x000003b0
        /*0148*/ 	.word	0x000000ff
        /*014c*/ 	.word	0x00000068
        /*0150*/ 	.short	0x0100
        /*0152*/ 	.byte	0x05
	.zero		1


	//   ....[10]....
        /*0154*/ 	.word	0x000003c0
        /*0158*/ 	.word	0x000000ff
        /*015c*/ 	.word	0x00000028
        /*0160*/ 	.short	0x0100
        /*0162*/ 	.byte	0x05
	.zero		1


	//   ....[11]....
        /*0164*/ 	.word	0x000003d0
        /*0168*/ 	.word	0x000000ff
        /*016c*/ 	.word	0x00000070
        /*0170*/ 	.short	0x0100
        /*0172*/ 	.byte	0x05
	.zero		1


	//   ....[12]....
        /*0174*/ 	.word	0x000003e0
        /*0178*/ 	.word	0x000000ff
        /*017c*/ 	.word	0x00000030
        /*0180*/ 	.short	0x0100
        /*0182*/ 	.byte	0x05
	.zero		1


	//   ....[13]....
        /*0184*/ 	.word	0x000003f0
        /*0188*/ 	.word	0x000000ff
        /*018c*/ 	.word	0x00000078
        /*0190*/ 	.short	0x0100
        /*0192*/ 	.byte	0x05
	.zero		1


	//   ....[14]....
        /*0194*/ 	.word	0x00000400
        /*0198*/ 	.word	0x000000ff
        /*019c*/ 	.word	0x00000038
        /*01a0*/ 	.short	0x0100
        /*01a2*/ 	.byte	0x05
	.zero		1


	//   ....[15]....
        /*01a4*/ 	.word	0x00000410
        /*01a8*/ 	.word	0x000000ff
        /*01ac*/ 	.word	0x00000080
        /*01b0*/ 	.short	0x0100
        /*01b2*/ 	.byte	0x05
	.zero		1


	//   ....[16]....
        /*01b4*/ 	.word	0x00000420
        /*01b8*/ 	.word	0x000000ff
        /*01bc*/ 	.word	0x00000040
        /*01c0*/ 	.short	0x0100
        /*01c2*/ 	.byte	0x05
	.zero		1


	//   ....[17]....
        /*01c4*/ 	.word	0x00000430
        /*01c8*/ 	.word	0x000000ff
        /*01cc*/ 	.word	0x00000088
        /*01d0*/ 	.short	0x0100
        /*01d2*/ 	.byte	0x05
	.zero		1


	//   ....[18]....
        /*01d4*/ 	.word	0x000006c0
        /*01d8*/ 	.word	0x000000ff
        /*01dc*/ 	.word	0x000000c0
        /*01e0*/ 	.short	0x0100
        /*01e2*/ 	.byte	0x05
	.zero		1


	//   ....[19]....
        /*01e4*/ 	.word	0x000006d0
        /*01e8*/ 	.word	0x000000ff
        /*01ec*/ 	.word	0x000000c8
        /*01f0*/ 	.short	0x0100
        /*01f2*/ 	.byte	0x05
	.zero		1


	//   ....[20]....
        /*01f4*/ 	.word	0x00000710
        /*01f8*/ 	.word	0x000000ff
        /*01fc*/ 	.word	0x000000a0
        /*0200*/ 	.short	0x0100
        /*0202*/ 	.byte	0x0a
	.zero		1


	//   ....[21]....
        /*0204*/ 	.word	0x00000730
        /*0208*/ 	.word	0x000000ff
        /*020c*/ 	.word	0x000000a8
        /*0210*/ 	.short	0x0100
        /*0212*/ 	.byte	0x0a
	.zero		1


	//   ....[22]....
        /*0214*/ 	.word	0x00000740
        /*0218*/ 	.word	0x000000ff
        /*021c*/ 	.word	0x000000b0
        /*0220*/ 	.short	0x0100
        /*0222*/ 	.byte	0x0a
	.zero		1


	//   ....[23]....
        /*0224*/ 	.word	0x00000750
        /*0228*/ 	.word	0x000000ff
        /*022c*/ 	.word	0x000000b8
        /*0230*/ 	.short	0x0100
        /*0232*/ 	.byte	0x0a
	.zero		1


	//   ....[24]....
        /*0234*/ 	.word	0x00001690
        /*0238*/ 	.word	0x00000065
        /*023c*/ 	.word	0xfffffff8
        /*0240*/ 	.short	0x010a
        /*0242*/ 	.byte	0x3f
	.zero		1


	//   ....[25]....
        /*0244*/ 	.word	0x00001ac0
        /*0248*/ 	.word	0x00000003
        /*024c*/ 	.word	0x00000000
        /*0250*/ 	.short	0x010a
        /*0252*/ 	.byte	0x3f
	.zero		1


	//   ....[26]....
        /*0254*/ 	.word	0x00001b00
        /*0258*/ 	.word	0x00000003
        /*025c*/ 	.word	0x00000000
        /*0260*/ 	.short	0x010a
        /*0262*/ 	.byte	0x3f
	.zero		1


	//   ....[27]....
        /*0264*/ 	.word	0x00001c40
        /*0268*/ 	.word	0x00000003
        /*026c*/ 	.word	0x00000000
        /*0270*/ 	.short	0x010a
        /*0272*/ 	.byte	0x3f
	.zero		1


	//   ....[28]....
        /*0274*/ 	.word	0x00001fc0
        /*0278*/ 	.word	0x00000003
        /*027c*/ 	.word	0x00000000
        /*0280*/ 	.short	0x010a
        /*0282*/ 	.byte	0x3f
	.zero		1


	//   ....[29]....
        /*0284*/ 	.word	0x00002170
        /*0288*/ 	.word	0x00000006
        /*028c*/ 	.word	0x00000000
        /*0290*/ 	.short	0x010a
        /*0292*/ 	.byte	0x3f
	.zero		1


	//   ....[30]....
        /*0294*/ 	.word	0x00002350
        /*0298*/ 	.word	0x000000ff
        /*029c*/ 	.word	0x00000000
        /*02a0*/ 	.short	0x0101
        /*02a2*/ 	.byte	0x05
	.zero		1


	//   ....[31]....
        /*02a4*/ 	.word	0x000024e0
        /*02a8*/ 	.word	0x00000006
        /*02ac*/ 	.word	0x00000000
        /*02b0*/ 	.short	0x010a
        /*02b2*/ 	.byte	0x3f
	.zero		1


	//   ....[32]....
        /*02b4*/ 	.word	0x00002820
        /*02b8*/ 	.word	0x000000ff
        /*02bc*/ 	.word	0x00000000
        /*02c0*/ 	.short	0x0101
        /*02c2*/ 	.byte	0x04
	.zero		1


	//   ....[33]....
        /*02c4*/ 	.word	0x00002970
        /*02c8*/ 	.word	0x00000071
        /*02cc*/ 	.word	0x00000000
        /*02d0*/ 	.short	0x0101
        /*02d2*/ 	.byte	0x2f
	.zero		1


	//   ....[34]....
        /*02d4*/ 	.word	0x00002a30
        /*02d8*/ 	.word	0x000000ff
        /*02dc*/ 	.word	0x00000000
        /*02e0*/ 	.short	0x0101
        /*02e2*/ 	.byte	0x06
	.zero		1


	//   ....[35]....
        /*02e4*/ 	.word	0x00002aa0
        /*02e8*/ 	.word	0x00000065
        /*02ec*/ 	.word	0x00000008
        /*02f0*/ 	.short	0x010a
        /*02f2*/ 	.byte	0x3f
	.zero		1


	//   ....[36]....
        /*02f4*/ 	.word	0x00006be0
        /*02f8*/ 	.word	0x00000066
        /*02fc*/ 	.word	0x00000000
        /*0300*/ 	.short	0x0101
        /*0302*/ 	.byte	0x2f
	.zero		1


	//   ....[37]....
        /*0304*/ 	.word	0x00007800
        /*0308*/ 	.word	0x00000007
        /*030c*/ 	.word	0x00000048
        /*0310*/ 	.short	0x010a
        /*0312*/ 	.byte	0x3f
	.zero		1


	//   ....[38]....
        /*0314*/ 	.word	0x00007dd0
        /*0318*/ 	.word	0x00000003
        /*031c*/ 	.word	0x000000c8
        /*0320*/ 	.short	0x0101
        /*0322*/ 	.byte	0x3f
	.zero		1


	//   ....[39]....
        /*0324*/ 	.word	0x00008500
        /*0328*/ 	.word	0x00000005
        /*032c*/ 	.word	0x00000000
        /*0330*/ 	.short	0x010a
        /*0332*/ 	.byte	0x3f
	.zero		1


	//   ....[40]....
        /*0334*/ 	.word	0x00008580
        /*0338*/ 	.word	0x00000007
        /*033c*/ 	.word	0x00000000
        /*0340*/ 	.short	0x010a
        /*0342*/ 	.byte	0x3f
	.zero		1


	//   ....[41]....
        /*0344*/ 	.word	0x00008610
        /*0348*/ 	.word	0x00000006
        /*034c*/ 	.word	0x00000000
        /*0350*/ 	.short	0x010a
        /*0352*/ 	.byte	0x3f
	.zero		1


	//   ....[42]....
        /*0354*/ 	.word	0x000086a0
        /*0358*/ 	.word	0x00000009
        /*035c*/ 	.word	0x00000000
        /*0360*/ 	.short	0x010a
        /*0362*/ 	.byte	0x3f
	.zero		1


	//   ....[43]....
        /*0364*/ 	.word	0x00008730
        /*0368*/ 	.word	0x00000006
        /*036c*/ 	.word	0x00000000
        /*0370*/ 	.short	0x010a
        /*0372*/ 	.byte	0x3f
	.zero		1


	//   ....[44]....
        /*0374*/ 	.word	0x000087c0
        /*0378*/ 	.word	0x00000009
        /*037c*/ 	.word	0x00000000
        /*0380*/ 	.short	0x010a
        /*0382*/ 	.byte	0x3f
	.zero		1


	//   ....[45]....
        /*0384*/ 	.word	0x00008850
        /*0388*/ 	.word	0x00000008
        /*038c*/ 	.word	0x00000000
        /*0390*/ 	.short	0x010a
        /*0392*/ 	.byte	0x3f
	.zero		1


	//   ....[46]....
        /*0394*/ 	.word	0x000088e0
        /*0398*/ 	.word	0x0000000b
        /*039c*/ 	.word	0x00000000
        /*03a0*/ 	.short	0x010a
        /*03a2*/ 	.byte	0x3f
	.zero		1


	//   ....[47]....
        /*03a4*/ 	.word	0x00008970
        /*03a8*/ 	.word	0x00000003
        /*03ac*/ 	.word	0x00000000
        /*03b0*/ 	.short	0x010a
        /*03b2*/ 	.byte	0x3f
	.zero		1


	//   ....[48]....
        /*03b4*/ 	.word	0x000089d0
        /*03b8*/ 	.word	0x00000065
        /*03bc*/ 	.word	0xfffffff8
        /*03c0*/ 	.short	0x010a
        /*03c2*/ 	.byte	0x3f
	.zero		1


	//   ....[49]....
        /*03c4*/ 	.word	0x00008a90
        /*03c8*/ 	.word	0x00000003
        /*03cc*/ 	.word	0x00000000
        /*03d0*/ 	.short	0x010a
        /*03d2*/ 	.byte	0x3f
	.zero		1


	//   ....[50]....
        /*03d4*/ 	.word	0x00008ae0
        /*03d8*/ 	.word	0x00000003
        /*03dc*/ 	.word	0x00000000
        /*03e0*/ 	.short	0x010a
        /*03e2*/ 	.byte	0x3f
	.zero		1


	//   ....[51]....
        /*03e4*/ 	.word	0x00008b30
        /*03e8*/ 	.word	0x00000006
        /*03ec*/ 	.word	0x00000000
        /*03f0*/ 	.short	0x010a
        /*03f2*/ 	.byte	0x3f
	.zero		1


	//   ....[52]....
        /*03f4*/ 	.word	0x00008b80
        /*03f8*/ 	.word	0x00000065
        /*03fc*/ 	.word	0x00000008
        /*0400*/ 	.short	0x010a
        /*0402*/ 	.byte	0x3f
	.zero		1


	//   ....[53]....
        /*0404*/ 	.word	0x00008c50
        /*0408*/ 	.word	0x00000007
        /*040c*/ 	.word	0x00000048
        /*0410*/ 	.short	0x010a
        /*0412*/ 	.byte	0x3f
	.zero		1


	//   ....[54]....
        /*0414*/ 	.word	0x00008d20
        /*0418*/ 	.word	0x00000005
        /*041c*/ 	.word	0x00000000
        /*0420*/ 	.short	0x010a
        /*0422*/ 	.byte	0x3f
	.zero		1


	//   ....[55]....
        /*0424*/ 	.word	0x00008d70
        /*0428*/ 	.word	0x00000007
        /*042c*/ 	.word	0x00000000
        /*0430*/ 	.short	0x010a
        /*0432*/ 	.byte	0x3f
	.zero		1


	//   ....[56]....
        /*0434*/ 	.word	0x00008dc0
        /*0438*/ 	.word	0x00000006
        /*043c*/ 	.word	0x00000000
        /*0440*/ 	.short	0x010a
        /*0442*/ 	.byte	0x3f
	.zero		1


	//   ....[57]....
        /*0444*/ 	.word	0x00008e10
        /*0448*/ 	.word	0x00000009
        /*044c*/ 	.word	0x00000000
        /*0450*/ 	.short	0x010a
        /*0452*/ 	.byte	0x3f
	.zero		1


	//   ....[58]....
        /*0454*/ 	.word	0x00008e60
        /*0458*/ 	.word	0x00000006
        /*045c*/ 	.word	0x00000000
        /*0460*/ 	.short	0x010a
        /*0462*/ 	.byte	0x3f
	.zero		1


	//   ....[59]....
        /*0464*/ 	.word	0x00008eb0
        /*0468*/ 	.word	0x00000009
        /*046c*/ 	.word	0x00000000
        /*0470*/ 	.short	0x010a
        /*0472*/ 	.byte	0x3f
	.zero		1


	//   ....[60]....
        /*0474*/ 	.word	0x00008f00
        /*0478*/ 	.word	0x00000008
        /*047c*/ 	.word	0x00000000
        /*0480*/ 	.short	0x010a
        /*0482*/ 	.byte	0x3f
	.zero		1


	//   ....[61]....
        /*0484*/ 	.word	0x00008f50
        /*0488*/ 	.word	0x0000000b
        /*048c*/ 	.word	0x00000000
        /*0490*/ 	.short	0x010a
        /*0492*/ 	.byte	0x3f
	.zero		1


	//----- nvinfo : EIATTR_NUM_MBARRIERS
	.align		4
.L_36:
        /*0494*/ 	.byte	0x03, 0x38
        /*0496*/ 	.short	0x0018


	//----- nvinfo : EIATTR_EXIT_INSTR_OFFSETS
	.align		4
        /*0498*/ 	.byte	0x04, 0x1c
        /*049a*/ 	.short	(.L_38 - .L_37)


	//   ....[0]....
.L_37:
        /*049c*/ 	.word	0x00001280


	//   ....[1]....
        /*04a0*/ 	.word	0x000012e0


	//   ....[2]....
        /*04a4*/ 	.word	0x00007210


	//   ....[3]....
        /*04a8*/ 	.word	0x00007240


	//   ....[4]....
        /*04ac*/ 	.word	0x000089c0


	//----- nvinfo : EIATTR_MAX_THREADS
	.align		4
.L_38:
        /*04b0*/ 	.byte	0x04, 0x05
        /*04b2*/ 	.short	(.L_40 - .L_39)
.L_39:
        /*04b4*/ 	.word	0x00000180
        /*04b8*/ 	.word	0x00000001
        /*04bc*/ 	.word	0x00000001


	//----- nvinfo : EIATTR_CRS_STACK_SIZE
	.align		4
.L_40:
        /*04c0*/ 	.byte	0x04, 0x1e
        /*04c2*/ 	.short	(.L_42 - .L_41)
.L_41:
        /*04c4*/ 	.word	0x00000000


	//----- nvinfo : EIATTR_CBANK_PARAM_SIZE
	.align		4
.L_42:
        /*04c8*/ 	.byte	0x03, 0x19
        /*04ca*/ 	.short	0x0470


	//----- nvinfo : EIATTR_PARAM_CBANK
	.align		4
        /*04cc*/ 	.byte	0x04, 0x0a
        /*04ce*/ 	.short	(.L_44 - .L_43)
	.align		4
.L_43:
        /*04d0*/ 	.word	index@(.nv.constant0._ZN7cutlass13device_kernelINS_4gemm6kernel13GemmUniversalIN4cute5tupleIJiiiiEEENS1_10collective13CollectiveMmaINS1_39MainloopSm90TmaGmmaRmemAWarpSpecializedILi9ENS5_IJNS4_1CILi1EEESB_SB_EEENS1_32KernelTmaWarpSpecializedPingpongEEENS5_IJNSA_ILi64EEENSA_ILi128EEENSA_ILi32EEEEEENS_10tfloat32_tENS5_IJSB_llEEESJ_NS5_IJlSB_lEEENS4_8TiledMMAINS4_8MMA_AtomIJNS4_4SM904GMMA30MMA_64x128x8_F32TF32TF32_RS_TNILNSP_7ScaleInE1ELSR_1EEEEEENS4_6LayoutISC_NS5_IJNSA_ILi0EEESV_SV_EEEEENS5_IJNS4_10UnderscoreESY_SY_EEEEENS4_13SM90_TMA_LOADENS4_14ComposedLayoutINS4_7SwizzleILi1ELi4ELi3EEENS4_18smem_ptr_flag_bitsILi32EEENSU_INS5_IJNSA_ILi8EEES17_EEENS5_IJSB_S17_EEEEEEENS4_9Copy_AtomIJNS4_39AutoVectorizingCopyWithAssumedAlignmentILi128EEESJ_EEENS4_8identityES11_NS12_INS13_ILi3ELi4ELi3EEES16_NSU_INS5_IJS17_SH_EEENS5_IJSH_SB_EEEEEEEvS1G_EENS_8epilogue10collective6detail29Sm90TmaWarpSpecializedAdapterINS1O_15DefaultEpilogueISJ_SL_SL_NS1N_6thread17LinearCombinationISJ_Li1EffLNS1S_9ScaleType4KindE0ELNS_15FloatRoundStyleE2ESJ_EENS1_15EpilogueDefaultEEEEEvvEEEEvNT_6ParamsE)
        /*04d4*/ 	.short	0x0210
        /*04d6*/ 	.short	0x0470


	//----- nvinfo : EIATTR_SW_WAR
	.align		4
.L_44:
        /*04d8*/ 	.byte	0x04, 0x36
        /*04da*/ 	.short	(.L_46 - .L_45)
.L_45:
        /*04dc*/ 	.word	0x00000008
.L_46:


//--------------------- .nv.callgraph             --------------------------
	.section	.nv.callgraph,"",@"SHT_CUDA_CALLGRAPH"
	.align	4
	.sectionentsize	8
	.align		4
        /*0000*/ 	.word	0x00000000
	.align		4
        /*0004*/ 	.word	0xffffffff
	.align		4
        /*0008*/ 	.word	index@(_ZN7cutlass13device_kernelINS_4gemm6kernel13GemmUniversalIN4cute5tupleIJiiiiEEENS1_10collective13CollectiveMmaINS1_39MainloopSm90TmaGmmaRmemAWarpSpecializedILi9ENS5_IJNS4_1CILi1EEESB_SB_EEENS1_32KernelTmaWarpSpecializedPingpongEEENS5_IJNSA_ILi64EEENSA_ILi128EEENSA_ILi32EEEEEENS_10tfloat32_tENS5_IJSB_llEEESJ_NS5_IJlSB_lEEENS4_8TiledMMAINS4_8MMA_AtomIJNS4_4SM904GMMA30MMA_64x128x8_F32TF32TF32_RS_TNILNSP_7ScaleInE1ELSR_1EEEEEENS4_6LayoutISC_NS5_IJNSA_ILi0EEESV_SV_EEEEENS5_IJNS4_10UnderscoreESY_SY_EEEEENS4_13SM90_TMA_LOADENS4_14ComposedLayoutINS4_7SwizzleILi1ELi4ELi3EEENS4_18smem_ptr_flag_bitsILi32EEENSU_INS5_IJNSA_ILi8EEES17_EEENS5_IJSB_S17_EEEEEEENS4_9Copy_AtomIJNS4_39AutoVectorizingCopyWithAssumedAlignmentILi128EEESJ_EEENS4_8identityES11_NS12_INS13_ILi3ELi4ELi3EEES16_NSU_INS5_IJS17_SH_EEENS5_IJSH_SB_EEEEEEEvS1G_EENS_8epilogue10collective6detail29Sm90TmaWarpSpecializedAdapterINS1O_15DefaultEpilogueISJ_SL_SL_NS1N_6thread17LinearCombinationISJ_Li1EffLNS1S_9ScaleType4KindE0ELNS_15FloatRoundStyleE2ESJ_EENS1_15EpilogueDefaultEEEEEvvEEEEvNT_6ParamsE)
	.align		4
        /*000c*/ 	.word	index@(__assertfail)
	.align		4
        /*0010*/ 	.word	0x00000000
	.align		4
        /*0014*/ 	.word	0xfffffffe
	.align		4
        /*0018*/ 	.word	0x00000000
	.align		4
        /*001c*/ 	.word	0xfffffffd
	.align		4
        /*0020*/ 	.word	0x00000000
	.align		4
        /*0024*/ 	.word	0xfffffffc


//--------------------- .nv.constant4             --------------------------
	.section	.nv.constant4,"a",@progbits
	.align	8
	.align		8
.nv.constant4:
        /*0000*/ 	.dword	__assertfail
	.align		8
        /*0008*/ 	.dword	__unnamed_1
	.align		8
        /*0010*/ 	.dword	__unnamed_2
	.align		8
        /*0018*/ 	.dword	_ZN40_INTERNAL_7101416d_4_k_cu_1d4370f5_280614cuda3std3__45__cpo5beginE
	.align		8
        /*0020*/ 	.dword	_ZN40_INTERNAL_7101416d_4_k_cu_1d4370f5_280614cuda3std3__45__cpo3endE
	.align		8
        /*0028*/ 	.dword	_ZN40_INTERNAL_7101416d_4_k_cu_1d4370f5_280614cuda3std3__45__cpo6cbeginE
	.align		8
        /*0030*/ 	.dword	_ZN40_INTERNAL_7101416d_4_k_cu_1d4370f5_280614cuda3std3__45__cpo4cendE
	.align		8
        /*0038*/ 	.dword	_ZN40_INTERNAL_7101416d_4_k_cu_1d4370f5_280614cuda3std3__442_GLOBAL__N__7101416d_4_k_cu_1d4370f5_280616ignoreE
	.align		8
        /*0040*/ 	.dword	_ZN40_INTERNAL_7101416d_4_k_cu_1d4370f5_280614cuda3std3__419piecewise_constructE
	.align		8
        /*0048*/ 	.dword	_ZN40_INTERNAL_7101416d_4_k_cu_1d4370f5_280614cuda3std3__48in_placeE
	.align		8
        /*0050*/ 	.dword	_ZN40_INTERNAL_7101416d_4_k_cu_1d4370f5_280614cuda3std6ranges3__45__cpo4swapE
	.align		8
        /*0058*/ 	.dword	_ZN40_INTERNAL_7101416d_4_k_cu_1d4370f5_280614cuda3std6ranges3__45__cpo9iter_moveE
	.align		8
        /*0060*/ 	.dword	_ZN40_INTERNAL_7101416d_4_k_cu_1d4370f5_280614cute7productE
	.align		8
        /*0068*/ 	.dword	_ZN40_INTERNAL_7101416d_4_k_cu_1d4370f5_280614cute1_E
	.align		8
        /*0070*/ 	.dword	$str$24
	.align		8
        /*0078*/ 	.dword	$str$25


//--------------------- .text._ZN7cutlass13device_kernelINS_4gemm6kernel13GemmUniversalIN4cute5tupleIJiiiiEEENS1_10collective13CollectiveMmaINS1_39MainloopSm90TmaGmmaRmemAWarpSpecializedILi9ENS5_IJNS4_1CILi1EEESB_SB_EEENS1_32KernelTmaWarpSpecializedPingpongEEENS5_IJNSA_ILi64EEENSA_ILi128EEENSA_ILi32EEEEEENS_10tfloat32_tENS5_IJSB_llEEESJ_NS5_IJlSB_lEEENS4_8TiledMMAINS4_8MMA_AtomIJNS4_4SM904GMMA30MMA_64x128x8_F32TF32TF32_RS_TNILNSP_7ScaleInE1ELSR_1EEEEEENS4_6LayoutISC_NS5_IJNSA_ILi0EEESV_SV_EEEEENS5_IJNS4_10UnderscoreESY_SY_EEEEENS4_13SM90_TMA_LOADENS4_14ComposedLayoutINS4_7SwizzleILi1ELi4ELi3EEENS4_18smem_ptr_flag_bitsILi32EEENSU_INS5_IJNSA_ILi8EEES17_EEENS5_IJSB_S17_EEEEEEENS4_9Copy_AtomIJNS4_39AutoVectorizingCopyWithAssumedAlignmentILi128EEESJ_EEENS4_8identityES11_NS12_INS13_ILi3ELi4ELi3EEES16_NSU_INS5_IJS17_SH_EEENS5_IJSH_SB_EEEEEEEvS1G_EENS_8epilogue10collective6detail29Sm90TmaWarpSpecializedAdapterINS1O_15DefaultEpilogueISJ_SL_SL_NS1N_6thread17LinearCombinationISJ_Li1EffLNS1S_9ScaleType4KindE0ELNS_15FloatRoundStyleE2ESJ_EENS1_15EpilogueDefaultEEEEEvvEEEEvNT_6ParamsE --------------------------
	.section	.text._ZN7cutlass13device_kernelINS_4gemm6kernel13GemmUniversalIN4cute5tupleIJiiiiEEENS1_10collective13CollectiveMmaINS1_39MainloopSm90TmaGmmaRmemAWarpSpecializedILi9ENS5_IJNS4_1CILi1EEESB_SB_EEENS1_32KernelTmaWarpSpecializedPingpongEEENS5_IJNSA_ILi64EEENSA_ILi128EEENSA_ILi32EEEEEENS_10tfloat32_tENS5_IJSB_llEEESJ_NS5_IJlSB_lEEENS4_8TiledMMAINS4_8MMA_AtomIJNS4_4SM904GMMA30MMA_64x128x8_F32TF32TF32_RS_TNILNSP_7ScaleInE1ELSR_1EEEEEENS4_6LayoutISC_NS5_IJNSA_ILi0EEESV_SV_EEEEENS5_IJNS4_10UnderscoreESY_SY_EEEEENS4_13SM90_TMA_LOADENS4_14ComposedLayoutINS4_7SwizzleILi1ELi4ELi3EEENS4_18smem_ptr_flag_bitsILi32EEENSU_INS5_IJNSA_ILi8EEES17_EEENS5_IJSB_S17_EEEEEEENS4_9Copy_AtomIJNS4_39AutoVectorizingCopyWithAssumedAlignmentILi128EEESJ_EEENS4_8identityES11_NS12_INS13_ILi3ELi4ELi3EEES16_NSU_INS5_IJS17_SH_EEENS5_IJSH_SB_EEEEEEEvS1G_EENS_8epilogue10collective6detail29Sm90TmaWarpSpecializedAdapterINS1O_15DefaultEpilogueISJ_SL_SL_NS1N_6thread17LinearCombinationISJ_Li1EffLNS1S_9ScaleType4KindE0ELNS_15FloatRoundStyleE2ESJ_EENS1_15EpilogueDefaultEEEEEvvEEEEvNT_6ParamsE,"ax",@progbits
	.align	128
.text._ZN7cutlass13device_kernelINS_4gemm6kernel13GemmUniversalIN4cute5tupleIJiiiiEEENS1_10collective13CollectiveMmaINS1_39MainloopSm90TmaGmmaRmemAWarpSpecializedILi9ENS5_IJNS4_1CILi1EEESB_SB_EEENS1_32KernelTmaWarpSpecializedPingpongEEENS5_IJNSA_ILi64EEENSA_ILi128EEENSA_ILi32EEEEEENS_10tfloat32_tENS5_IJSB_llEEESJ_NS5_IJlSB_lEEENS4_8TiledMMAINS4_8MMA_AtomIJNS4_4SM904GMMA30MMA_64x128x8_F32TF32TF32_RS_TNILNSP_7ScaleInE1ELSR_1EEEEEENS4_6LayoutISC_NS5_IJNSA_ILi0EEESV_SV_EEEEENS5_IJNS4_10UnderscoreESY_SY_EEEEENS4_13SM90_TMA_LOADENS4_14ComposedLayoutINS4_7SwizzleILi1ELi4ELi3EEENS4_18smem_ptr_flag_bitsILi32EEENSU_INS5_IJNSA_ILi8EEES17_EEENS5_IJSB_S17_EEEEEEENS4_9Copy_AtomIJNS4_39AutoVectorizingCopyWithAssumedAlignmentILi128EEESJ_EEENS4_8identityES11_NS12_INS13_ILi3ELi4ELi3EEES16_NSU_INS5_IJS17_SH_EEENS5_IJSH_SB_EEEEEEEvS1G_EENS_8epilogue10collective6detail29Sm90TmaWarpSpecializedAdapterINS1O_15DefaultEpilogueISJ_SL_SL_NS1N_6thread17LinearCombinationISJ_Li1EffLNS1S_9ScaleType4KindE0ELNS_15FloatRoundStyleE2ESJ_EENS1_15EpilogueDefaultEEEEEvvEEEEvNT_6ParamsE:
        .type           _ZN7cutlass13device_kernelINS_4gemm6kernel13GemmUniversalIN4cute5tupleIJiiiiEEENS1_10collective13CollectiveMmaINS1_39MainloopSm90TmaGmmaRmemAWarpSpecializedILi9ENS5_IJNS4_1CILi1EEESB_SB_EEENS1_32KernelTmaWarpSpecializedPingpongEEENS5_IJNSA_ILi64EEENSA_ILi128EEENSA_ILi32EEEEEENS_10tfloat32_tENS5_IJSB_llEEESJ_NS5_IJlSB_lEEENS4_8TiledMMAINS4_8MMA_AtomIJNS4_4SM904GMMA30MMA_64x128x8_F32TF32TF32_RS_TNILNSP_7ScaleInE1ELSR_1EEEEEENS4_6LayoutISC_NS5_IJNSA_ILi0EEESV_SV_EEEEENS5_IJNS4_10UnderscoreESY_SY_EEEEENS4_13SM90_TMA_LOADENS4_14ComposedLayoutINS4_7SwizzleILi1ELi4ELi3EEENS4_18smem_ptr_flag_bitsILi32EEENSU_INS5_IJNSA_ILi8EEES17_EEENS5_IJSB_S17_EEEEEEENS4_9Copy_AtomIJNS4_39AutoVectorizingCopyWithAssumedAlignmentILi128EEESJ_EEENS4_8identityES11_NS12_INS13_ILi3ELi4ELi3EEES16_NSU_INS5_IJS17_SH_EEENS5_IJSH_SB_EEEEEEEvS1G_EENS_8epilogue10collective6detail29Sm90TmaWarpSpecializedAdapterINS1O_15DefaultEpilogueISJ_SL_SL_NS1N_6thread17LinearCombinationISJ_Li1EffLNS1S_9ScaleType4KindE0ELNS_15FloatRoundStyleE2ESJ_EENS1_15EpilogueDefaultEEEEEvvEEEEvNT_6ParamsE,@function
        .size           _ZN7cutlass13device_kernelINS_4gemm6kernel13GemmUniversalIN4cute5tupleIJiiiiEEENS1_10collective13CollectiveMmaINS1_39MainloopSm90TmaGmmaRmemAWarpSpecializedILi9ENS5_IJNS4_1CILi1EEESB_SB_EEENS1_32KernelTmaWarpSpecializedPingpongEEENS5_IJNSA_ILi64EEENSA_ILi128EEENSA_ILi32EEEEEENS_10tfloat32_tENS5_IJSB_llEEESJ_NS5_IJlSB_lEEENS4_8TiledMMAINS4_8MMA_AtomIJNS4_4SM904GMMA30MMA_64x128x8_F32TF32TF32_RS_TNILNSP_7ScaleInE1ELSR_1EEEEEENS4_6LayoutISC_NS5_IJNSA_ILi0EEESV_SV_EEEEENS5_IJNS4_10UnderscoreESY_SY_EEEEENS4_13SM90_TMA_LOADENS4_14ComposedLayoutINS4_7SwizzleILi1ELi4ELi3EEENS4_18smem_ptr_flag_bitsILi32EEENSU_INS5_IJNSA_ILi8EEES17_EEENS5_IJSB_S17_EEEEEEENS4_9Copy_AtomIJNS4_39AutoVectorizingCopyWithAssumedAlignmentILi128EEESJ_EEENS4_8identityES11_NS12_INS13_ILi3ELi4ELi3EEES16_NSU_INS5_IJS17_SH_EEENS5_IJSH_SB_EEEEEEEvS1G_EENS_8epilogue10collective6detail29Sm90TmaWarpSpecializedAdapterINS1O_15DefaultEpilogueISJ_SL_SL_NS1N_6thread17LinearCombinationISJ_Li1EffLNS1S_9ScaleType4KindE0ELNS_15FloatRoundStyleE2ESJ_EENS1_15EpilogueDefaultEEEEEvvEEEEvNT_6ParamsE,(.L_x_223 - _ZN7cutlass13device_kernelINS_4gemm6kernel13GemmUniversalIN4cute5tupleIJiiiiEEENS1_10collective13CollectiveMmaINS1_39MainloopSm90TmaGmmaRmemAWarpSpecializedILi9ENS5_IJNS4_1CILi1EEESB_SB_EEENS1_32KernelTmaWarpSpecializedPingpongEEENS5_IJNSA_ILi64EEENSA_ILi128EEENSA_ILi32EEEEEENS_10tfloat32_tENS5_IJSB_llEEESJ_NS5_IJlSB_lEEENS4_8TiledMMAINS4_8MMA_AtomIJNS4_4SM904GMMA30MMA_64x128x8_F32TF32TF32_RS_TNILNSP_7ScaleInE1ELSR_1EEEEEENS4_6LayoutISC_NS5_IJNSA_ILi0EEESV_SV_EEEEENS5_IJNS4_10UnderscoreESY_SY_EEEEENS4_13SM90_TMA_LOADENS4_14ComposedLayoutINS4_7SwizzleILi1ELi4ELi3EEENS4_18smem_ptr_flag_bitsILi32EEENSU_INS5_IJNSA_ILi8EEES17_EEENS5_IJSB_S17_EEEEEEENS4_9Copy_AtomIJNS4_39AutoVectorizingCopyWithAssumedAlignmentILi128EEESJ_EEENS4_8identityES11_NS12_INS13_ILi3ELi4ELi3EEES16_NSU_INS5_IJS17_SH_EEENS5_IJSH_SB_EEEEEEEvS1G_EENS_8epilogue10collective6detail29Sm90TmaWarpSpecializedAdapterINS1O_15DefaultEpilogueISJ_SL_SL_NS1N_6thread17LinearCombinationISJ_Li1EffLNS1S_9ScaleType4KindE0ELNS_15FloatRoundStyleE2ESJ_EENS1_15EpilogueDefaultEEEEEvvEEEEvNT_6ParamsE)
        .other          _ZN7cutlass13device_kernelINS_4gemm6kernel13GemmUniversalIN4cute5tupleIJiiiiEEENS1_10collective13CollectiveMmaINS1_39MainloopSm90TmaGmmaRmemAWarpSpecializedILi9ENS5_IJNS4_1CILi1EEESB_SB_EEENS1_32KernelTmaWarpSpecializedPingpongEEENS5_IJNSA_ILi64EEENSA_ILi128EEENSA_ILi32EEEEEENS_10tfloat32_tENS5_IJSB_llEEESJ_NS5_IJlSB_lEEENS4_8TiledMMAINS4_8MMA_AtomIJNS4_4SM904GMMA30MMA_64x128x8_F32TF32TF32_RS_TNILNSP_7ScaleInE1ELSR_1EEEEEENS4_6LayoutISC_NS5_IJNSA_ILi0EEESV_SV_EEEEENS5_IJNS4_10UnderscoreESY_SY_EEEEENS4_13SM90_TMA_LOADENS4_14ComposedLayoutINS4_7SwizzleILi1ELi4ELi3EEENS4_18smem_ptr_flag_bitsILi32EEENSU_INS5_IJNSA_ILi8EEES17_EEENS5_IJSB_S17_EEEEEEENS4_9Copy_AtomIJNS4_39AutoVectorizingCopyWithAssumedAlignmentILi128EEESJ_EEENS4_8identityES11_NS12_INS13_ILi3ELi4ELi3EEES16_NSU_INS5_IJS17_SH_EEENS5_IJSH_SB_EEEEEEEvS1G_EENS_8epilogue10collective6detail29Sm90TmaWarpSpecializedAdapterINS1O_15DefaultEpilogueISJ_SL_SL_NS1N_6thread17LinearCombinationISJ_Li1EffLNS1S_9ScaleType4KindE0ELNS_15FloatRoundStyleE2ESJ_EENS1_15EpilogueDefaultEEEEEvvEEEEvNT_6ParamsE,@"STO_CUDA_ENTRY STV_DEFAULT"
_ZN7cutlass13device_kernelINS_4gemm6kernel13GemmUniversalIN4cute5tupleIJiiiiEEENS1_10collective13CollectiveMmaINS1_39MainloopSm90TmaGmmaRmemAWarpSpecializedILi9ENS5_IJNS4_1CILi1EEESB_SB_EEENS1_32KernelTmaWarpSpecializedPingpongEEENS5_IJNSA_ILi64EEENSA_ILi128EEENSA_ILi32EEEEEENS_10tfloat32_tENS5_IJSB_llEEESJ_NS5_IJlSB_lEEENS4_8TiledMMAINS4_8MMA_AtomIJNS4_4SM904GMMA30MMA_64x128x8_F32TF32TF32_RS_TNILNSP_7ScaleInE1ELSR_1EEEEEENS4_6LayoutISC_NS5_IJNSA_ILi0EEESV_SV_EEEEENS5_IJNS4_10UnderscoreESY_SY_EEEEENS4_13SM90_TMA_LOADENS4_14ComposedLayoutINS4_7SwizzleILi1ELi4ELi3EEENS4_18smem_ptr_flag_bitsILi32EEENSU_INS5_IJNSA_ILi8EEES17_EEENS5_IJSB_S17_EEEEEEENS4_9Copy_AtomIJNS4_39AutoVectorizingCopyWithAssumedAlignmentILi128EEESJ_EEENS4_8identityES11_NS12_INS13_ILi3ELi4ELi3EEES16_NSU_INS5_IJS17_SH_EEENS5_IJSH_SB_EEEEEEEvS1G_EENS_8epilogue10collective6detail29Sm90TmaWarpSpecializedAdapterINS1O_15DefaultEpilogueISJ_SL_SL_NS1N_6thread17LinearCombinationISJ_Li1EffLNS1S_9ScaleType4KindE0ELNS_15FloatRoundStyleE2ESJ_EENS1_15EpilogueDefaultEEEEEvvEEEEvNT_6ParamsE:
[----:B------:R-:W0:Y:S01]  /*0000*/  LDC R1, c[0x0][0x28] ;  /* 0x00000a00ff017b82 */ /* 0x000e220000000800 */
[----:B------:R-:W1:Y:S01]  /*0010*/  S2R R0, SR_TID.X ;  /* 0x0000000000007919 */ /* 0x000e620000002100 */
[----:B------:R-:W-:Y:S01]  /*0020*/  ELECT P0, URZ, PT ;  /* 0x00000000003f782f */ /* 0x000fe20003800000 */
[----:B------:R-:W-:Y:S01]  /*0030*/  BSSY B0, `(.L_x_0) ;  /* 0x0000014000007945 */ /* 0x000fe20003800000 */
[--C-:B-1----:R-:W-:Y:S02]  /*0040*/  SHF.R.U32.HI R2, RZ, 0x5, R0.reuse ;  /* 0x00000005ff027819 */ /* 0x102fe40000011600 */
[----:B------:R-:W-:-:S03]  /*0050*/  SHF.R.U32.HI R101, RZ, 0x7, R0 ;  /* 0x00000007ff657819 */ /* 0x000fc60000011600 */
[----:B------:R-:W1:Y:S02]  /*0060*/  SHFL.IDX PT, R3, R2, RZ, 0x1f ;  /* 0x00001fff02037589 */ /* 0x000e6400000e0000 */
[----:B-1----:R-:W-:Y:S02]  /*0070*/  R2UR UR4, R3 ;  /* 0x00000000030472ca */ /* 0x002fe400000e0000 */
[----:B------:R1:W2:Y:S11]  /*0080*/  SHFL.IDX PT, R3, R101, RZ, 0x1f ;  /* 0x00001fff65037589 */ /* 0x0002b600000e0000 */
[----:B------:R-:W-:-:S02]  /*0090*/  USHF.R.S32.HI UR5, URZ, 0x1f, UR4 ;  /* 0x0000001f3f057899 */ /* 0x000fc40008011404 */
[----:B------:R-:W-:Y:S02]  /*00a0*/  ISETP.NE.OR P0, PT, RZ, UR4, !P0 ;  /* 0x00000004ff007c0c */ /* 0x000fe4000c705670 */
[----:B------:R-:W-:-:S04]  /*00b0*/  ULEA.HI UR5, UR5, UR4, URZ, 0x2 ;  /* 0x0000000405057291 */ /* 0x000fc8000f8f103f */
[----:B------:R-:W-:-:S04]  /*00c0*/  ULOP3.LUT UR5, UR5, 0xfffffffc, URZ, 0xc0, !UPT ;  /* 0xfffffffc05057892 */ /* 0x000fc8000f8ec03f */
[----:B------:R-:W-:-:S03]  /*00d0*/  UIADD3 UR4, UR4, -UR5, URZ ;  /* 0x8000000504047290 */ /* 0x000fc6000fffe03f */
[----:B012---:R-:W-:Y:S09]  /*00e0*/  @P0 BRA `(.L_x_1) ;  /* 0x0000000000200947 */ /* 0x007ff20003800000 */
[----:B------:R-:W-:Y:S02]  /*00f0*/  ULDC.64 UR6, c[0x0][0x198] ;  /* 0x0000660000067ab9 */ /* 0x000fe40000000a00 */
[----:B------:R-:W-:Y:S02]  /*0100*/  UIADD3 UR8, UP0, UR6, 0xf0, URZ ;  /* 0x000000f006087890 */ /* 0x000fe4000ff1e03f */
[----:B------:R-:W-:Y:S02]  /*0110*/  UIADD3 UR6, UP1, UR6, 0x1f0, URZ ;  /* 0x000001f006067890 */ /* 0x000fe4000ff3e03f */
[----:B------:R-:W-:Y:S02]  /*0120*/  UIADD3.X UR9, URZ, UR7, URZ, UP0, !UPT ;  /* 0x000000073f097290 */ /* 0x000fe400087fe43f */
[----:B------:R-:W-:-:S07]  /*0130*/  UIADD3.X UR7, URZ, UR7, URZ, UP1, !UPT ;  /* 0x000000073f077290 */ /* 0x000fce0008ffe43f */
[----:B------:R0:W-:Y:S02]  /*0140*/  UTMACCTL.PF [UR8] ;  /* 0x00000000080079b9 */ /* 0x0001e40008040000 */
[----:B------:R0:W-:Y:S02]  /*0150*/  UTMACCTL.PF [UR6] ;  /* 0x00000000060079b9 */ /* 0x0001e40008040000 */
[----:B0-----:R-:W-:Y:S01]  /*0160*/  NOP ;  /* 0x0000000000007918 */ /* 0x001fe20000000000 */
.L_x_1:
[----:B------:R-:W-:Y:S05]  /*0170*/  BSYNC B0 ;  /* 0x0000000000007941 */ /* 0x000fea0003800000 */
.L_x_0:
[----:B------:R-:W0:Y:S01]  /*0180*/  SHFL.IDX PT, R4, R2, RZ, 0x1f ;  /* 0x00001fff02047589 */ /* 0x000e2200000e0000 */
[----:B------:R-:W-:Y:S01]  /*0190*/  R2UR UR13, R3 ;  /* 0x00000000030d72ca */ /* 0x000fe200000e0000 */
[----:B------:R-:W-:-:S04]  /*01a0*/  UISETP.NE.AND UP0, UPT, UR4, 0x3, UPT ;  /* 0x000000030400788c */ /* 0x000fc8000bf05270 */
[----:B------:R-:W-:-:S08]  /*01b0*/  UISETP.EQ.OR UP0, UPT, UR4, URZ, !UP0 ;  /* 0x0000003f0400728c */ /* 0x000fd0000c702670 */
[----:B------:R-:W-:Y:S02]  /*01c0*/  UIADD3 UR12, UR13, -0x1, URZ ;  /* 0xffffffff0d0c7890 */ /* 0x000fe4000fffe03f */
[----:B------:R-:W-:Y:S02]  /*01d0*/  UISETP.EQ.AND UP0, UPT, UR13, URZ, UP0 ;  /* 0x0000003f0d00728c */ /* 0x000fe40008702270 */
[----:B------:R-:W-:Y:S02]  /*01e0*/  UISETP.GE.U32.AND UP1, UPT, UR12, 0x2, UPT ;  /* 0x000000020c00788c */ /* 0x000fe4000bf26070 */
[----:B------:R-:W-:Y:S01]  /*01f0*/  USEL UR49, URZ, 0x1, !UP0 ;  /* 0x000000013f317887 */ /* 0x000fe2000c000000 */
[----:B0-----:R-:W-:-:S03]  /*0200*/  ISETP.NE.AND P0, PT, R4, RZ, PT ;  /* 0x000000ff0400720c */ /* 0x001fc60003f05270 */
[----:B------:R-:W-:-:S10]  /*0210*/  USEL UR49, UR49, 0x2, UP1 ;  /* 0x0000000231317887 */ /* 0x000fd40008800000 */
[----:B------:R-:W-:Y:S05]  /*0220*/  @P0 BRA `(.L_x_2) ;  /* 0x00000000008c0947 */ /* 0x000fea0003800000 */
[----:B------:R-:W-:Y:S01]  /*0230*/  ELECT P0, URZ, PT ;  /* 0x00000000003f782f */ /* 0x000fe20003800000 */
[----:B------:R-:W-:-:S12]  /*0240*/  BSSY B0, `(.L_x_2) ;  /* 0x0000021000007945 */ /* 0x000fd80003800000 */
[----:B------:R-:W-:Y:S05]  /*0250*/  @!P0 BRA `(.L_x_3) ;  /* 0x00000000007c8947 */ /* 0x000fea0003800000 */
[----:B------:R-:W0:Y:S01]  /*0260*/  S2UR UR6, SR_CgaCtaId ;  /* 0x00000000000679c3 */ /* 0x000e220000008800 */
[----:B------:R-:W-:Y:S01]  /*0270*/  UMOV UR5, 0x400 ;  /* 0x0000040000057882 */ /* 0x000fe20000000000 */
[----:B------:R-:W-:Y:S01]  /*0280*/  UMOV UR7, 0x1 ;  /* 0x0000000100077882 */ /* 0x000fe20000000000 */
[----:B------:R-:W-:Y:S02]  /*0290*/  UMOV UR8, 0x80 ;  /* 0x0000008000087882 */ /* 0x000fe40000000000 */
[----:B------:R-:W-:-:S04]  /*02a0*/  UIADD3 UR8, -UR8, 0x100000, URZ ;  /* 0x0010000008087890 */ /* 0x000fc8000fffe13f */
[----:B------:R-:W-:Y:S02]  /*02b0*/  USHF.L.U32 UR9, UR8, 0xb, URZ ;  /* 0x0000000b08097899 */ /* 0x000fe4000800063f */
[----:B------:R-:W-:Y:S02]  /*02c0*/  USHF.L.U32 UR8, UR8, 0x1, URZ ;  /* 0x0000000108087899 */ /* 0x000fe4000800063f */
[----:B0-----:R-:W-:Y:S02]  /*02d0*/  ULEA UR5, UR6, UR5, 0x18 ;  /* 0x0000000506057291 */ /* 0x001fe4000f8ec03f */
[----:B------:R-:W-:-:S04]  /*02e0*/  UIADD3 UR6, -UR7, 0x100000, URZ ;  /* 0x0010000007067890 */ /* 0x000fc8000fffe13f */
[----:B------:R-:W-:Y:S02]  /*02f0*/  USHF.L.U32 UR7, UR6, 0xb, URZ ;  /* 0x0000000b06077899 */ /* 0x000fe4000800063f */
[----:B------:R-:W-:Y:S01]  /*0300*/  USHF.L.U32 UR6, UR6, 0x1, URZ ;  /* 0x0000000106067899 */ /* 0x000fe2000800063f */
[----:B------:R-:W0:Y:S11]  /*0310*/  FENCE.VIEW.ASYNC.S ;  /* 0x00000000000073c6 */ /* 0x000e360000000000 */
[----:B0-----:R0:W1:Y:S01]  /*0320*/  SYNCS.EXCH.64 URZ, [UR5], UR6 ;  /* 0x00000006053f75b2 */ /* 0x0010620008000100 */
[----:B------:R0:W2:Y:S01]  /*0330*/  SYNCS.EXCH.64 URZ, [UR5+0x48], UR8 ;  /* 0x00004808053f75b2 */ /* 0x0000a20008000100 */
[----:B------:R0:W3:Y:S01]  /*0340*/  SYNCS.EXCH.64 URZ, [UR5+0x8], UR6 ;  /* 0x00000806053f75b2 */ /* 0x0000e20008000100 */
[----:B------:R0:W4:Y:S01]  /*0350*/  SYNCS.EXCH.64 URZ, [UR5+0x50], UR8 ;  /* 0x00005008053f75b2 */ /* 0x0001220008000100 */
[----:B------:R0:W0:Y:S01]  /*0360*/  SYNCS.EXCH.64 URZ, [UR5+0x10], UR6 ;  /* 0x00001006053f75b2 */ /* 0x0000220008000100 */
        /* <DEDUP_REMOVED lines=13> */
[----:B------:R-:W-:Y:S01]  /*0440*/  NOP ;  /* 0x0000000000007918 */ /* 0x000fe20000000000 */
.L_x_3:
[----:B0-----:R-:W-:Y:S05]  /*0450*/  BSYNC B0 ;  /* 0x0000000000007941 */ /* 0x001fea0003800000 */
.L_x_2:
[----:B------:R-:W0:Y:S01]  /*0460*/  SHFL.IDX PT, R4, R2, RZ, 0x1f ;  /* 0x00001fff02047589 */ /* 0x000e2200000e0000 */
[----:B------:R-:W-:Y:S01]  /*0470*/  ELECT P0, URZ, PT ;  /* 0x00000000003f782f */ /* 0x000fe20003800000 */
[----:B------:R-:W-:Y:S01]  /*0480*/  NOP ;  /* 0x0000000000007918 */ /* 0x000fe20000000000 */
[----:B------:R-:W-:Y:S01]  /*0490*/  ELECT P1, URZ, PT ;  /* 0x00000000003f782f */ /* 0x000fe20003820000 */
[----:B------:R-:W5:Y:S01]  /*04a0*/  SHFL.IDX PT, R3, R2, RZ, 0x1f ;  /* 0x00001fff02037589 */ /* 0x000f6200000e0000 */
[----:B------:R-:W-:Y:S01]  /*04b0*/  UMOV UR6, 0x20 ;  /* 0x0000002000067882 */ /* 0x000fe20000000000 */
[----:B------:R-:W-:Y:S01]  /*04c0*/  UMOV UR9, 0x80 ;  /* 0x0000008000097882 */ /* 0x000fe20000000000 */
[----:B------:R-:W-:Y:S01]  /*04d0*/  NOP ;  /* 0x0000000000007918 */ /* 0x000fe20000000000 */
[----:B------:R-:W1:Y:S01]  /*04e0*/  SHFL.IDX PT, R101, R101, RZ, 0x1f ;  /* 0x00001fff65657589 */ /* 0x000e6200000e0000 */
[----:B------:R-:W-:Y:S01]  /*04f0*/  ULDC.64 UR36, c[0x0][0x208] ;  /* 0x0000820000247ab9 */ /* 0x000fe20000000a00 */
[----:B0-----:R-:W-:-:S02]  /*0500*/  ISETP.NE.OR P0, PT, R4, RZ, !P0 ;  /* 0x000000ff0400720c */ /* 0x001fc40004705670 */
[----:B-----5:R-:W-:Y:S02]  /*0510*/  ISETP.NE.OR P1, PT, R3, RZ, !P1 ;  /* 0x000000ff0300720c */ /* 0x020fe40004f25670 */
[----:B------:R-:W-:-:S04]  /*0520*/  SHF.R.S32.HI R3, RZ, 0x1f, R0 ;  /* 0x0000001fff037819 */ /* 0x000fc80000011400 */
[----:B------:R-:W-:-:S05]  /*0530*/  LEA.HI R3, R3, R0, RZ, 0x7 ;  /* 0x0000000003037211 */ /* 0x000fca00078f38ff */
[----:B------:R-:W-:Y:S01]  /*0540*/  VOTEU.ALL UP0, P0 ;  /* 0x00000000003f7886 */ /* 0x000fe20000000000 */
[----:B------:R-:W-:Y:S01]  /*0550*/  LOP3.LUT R3, R3, 0xffffff80, RZ, 0xc0, !PT ;  /* 0xffffff8003037812 */ /* 0x000fe200078ec0ff */
[----:B------:R-:W-:-:S03]  /*0560*/  VOTEU.ALL UP1, P1 ;  /* 0x00000000003f7886 */ /* 0x000fc60000820000 */
[----:B------:R-:W0:Y:S01]  /*0570*/  @!UP0 S2UR UR8, SR_CgaCtaId ;  /* 0x00000000000889c3 */ /* 0x000e220000008800 */
[----:B------:R-:W-:Y:S01]  /*0580*/  @!UP0 UMOV UR5, 0x400 ;  /* 0x0000040000058882 */ /* 0x000fe20000000000 */
[----:B------:R-:W-:-:S04]  /*0590*/  @!UP0 UIADD3 UR6, -UR6, 0x100000, URZ ;  /* 0x0010000006068890 */ /* 0x000fc8000fffe13f */
[----:B------:R-:W-:Y:S02]  /*05a0*/  @!UP0 USHF.L.U32 UR7, UR6, 0xb, URZ ;  /* 0x0000000b06078899 */ /* 0x000fe4000800063f */
[----:B------:R-:W-:Y:S01]  /*05b0*/  @!UP0 USHF.L.U32 UR6, UR6, 0x1, URZ ;  /* 0x0000000106068899 */ /* 0x000fe2000800063f */
[----:B------:R-:W-:Y:S01]  /*05c0*/  IMAD.IADD R23, R0, 0x1, -R3 ;  /* 0x0000000100177824 */ /* 0x000fe200078e0a03 */
[----:B------:R-:W-:Y:S01]  /*05d0*/  @!UP1 UMOV UR10, 0x400 ;  /* 0x00000400000a9882 */ /* 0x000fe20000000000 */
[----:B------:R-:W-:Y:S01]  /*05e0*/  VOTEU.ALL UP2, P1 ;  /* 0x00000000003f7886 */ /* 0x000fe20000840000 */
[----:B------:R-:W-:Y:S01]  /*05f0*/  VOTEU.ALL UP3, P1 ;  /* 0x00000000003f7886 */ /* 0x000fe20000860000 */
[----:B------:R-:W-:Y:S01]  /*0600*/  VOTEU.ALL UP4, P1 ;  /* 0x00000000003f7886 */ /* 0x000fe20000880000 */
[----:B------:R-:W5:Y:S01]  /*0610*/  @!UP1 S2UR UR11, SR_CgaCtaId ;  /* 0x00000000000b99c3 */ /* 0x000f620000008800 */
[----:B------:R-:W-:Y:S01]  /*0620*/  VOTEU.ALL UP5, P1 ;  /* 0x00000000003f7886 */ /* 0x000fe200008a0000 */
[----:B------:R-:W-:Y:S01]  /*0630*/  ISETP.NE.AND P1, PT, RZ, UR13, PT ;  /* 0x0000000dff007c0c */ /* 0x000fe2000bf25270 */
[----:B0-----:R-:W-:-:S02]  /*0640*/  @!UP0 ULEA UR5, UR8, UR5, 0x18 ;  /* 0x0000000508058291 */ /* 0x001fc4000f8ec03f */
[----:B------:R-:W-:-:S04]  /*0650*/  @!UP1 UIADD3 UR8, -UR9, 0x100000, URZ ;  /* 0x0010000009089890 */ /* 0x000fc8000fffe13f */
[----:B------:R-:W-:Y:S02]  /*0660*/  @!UP1 USHF.L.U32 UR9, UR8, 0xb, URZ ;  /* 0x0000000b08099899 */ /* 0x000fe4000800063f */
[----:B------:R-:W-:Y:S01]  /*0670*/  @!UP1 USHF.L.U32 UR8, UR8, 0x1, URZ ;  /* 0x0000000108089899 */ /* 0x000fe2000800063f */
[----:B------:R-:W-:Y:S01]  /*0680*/  VOTEU.ALL UP0, P0 ;  /* 0x00000000003f7886 */ /* 0x000fe20000000000 */
[----:B-----5:R-:W-:Y:S01]  /*0690*/  @!UP1 ULEA UR10, UR11, UR10, 0x18 ;  /* 0x0000000a0b0a9291 */ /* 0x020fe2000f8ec03f */
[----:B------:R-:W-:Y:S01]  /*06a0*/  VOTEU.ALL UP1, P0 ;  /* 0x00000000003f7886 */ /* 0x000fe20000020000 */
[----:B------:R-:W0:Y:S02]  /*06b0*/  FENCE.VIEW.ASYNC.S ;  /* 0x00000000000073c6 */ /* 0x000e240000000000 */
[----:B0-----:R-:W1:Y:S02]  /*06c0*/  @!UP0 SYNCS.EXCH.64 URZ, [UR5+0xc0], UR6 ;  /* 0x0000c006053f85b2 */ /* 0x001e640008000100 */
[----:B------:R0:W1:Y:S01]  /*06d0*/  @!UP1 SYNCS.EXCH.64 URZ, [UR5+0xc8], UR6 ;  /* 0x0000c806053f95b2 */ /* 0x0000620008000100 */
[----:B------:R-:W-:Y:S01]  /*06e0*/  NOP ;  /* 0x0000000000007918 */ /* 0x000fe20000000000 */
[----:B0-----:R-:W-:-:S02]  /*06f0*/  ULDC.64 UR6, c[0x0][0x598] ;  /* 0x0001660000067ab9 */ /* 0x001fc40000000a00 */
[----:B------:R-:W-:Y:S02]  /*0700*/  ISETP.NE.U32.AND P0, PT, RZ, UR6, PT ;  /* 0x00000006ff007c0c */ /* 0x000fe4000bf05070 */
[----:B------:R0:W1:Y:S02]  /*0710*/  @!UP2 SYNCS.EXCH.64 URZ, [UR10+0xa0], UR8 ;  /* 0x0000a0080a3fa5b2 */ /* 0x0000640008000100 */
[----:B------:R-:W-:Y:S01]  /*0720*/  ISETP.NE.AND.EX P0, PT, RZ, UR7, PT, P0 ;  /* 0x00000007ff007c0c */ /* 0x000fe2000bf05300 */
[----:B------:R0:W1:Y:S01]  /*0730*/  @!UP3 SYNCS.EXCH.64 URZ, [UR10+0xa8], UR8 ;  /* 0x0000a8080a3fb5b2 */ /* 0x0000620008000100 */
[----:B------:R0:W1:Y:S01]  /*0740*/  @!UP4 SYNCS.EXCH.64 URZ, [UR10+0xb0], UR8 ;  /* 0x0000b0080a3fc5b2 */ /* 0x0000620008000100 */
[----:B------:R0:W1:Y:S01]  /*0750*/  @!UP5 SYNCS.EXCH.64 URZ, [UR10+0xb8], UR8 ;  /* 0x0000b8080a3fd5b2 */ /* 0x0000620008000100 */
[----:B------:R-:W-:Y:S01]  /*0760*/  NOP ;  /* 0x0000000000007918 */ /* 0x000fe20000000000 */
[----:B-1234-:R-:W-:Y:S08]  /*0770*/  BAR.SYNC.DEFER_BLOCKING 0x0 ;  /* 0x0000000000007b1d */ /* 0x01eff00000010000 */
[----:B0-----:R-:W-:Y:S05]  /*0780*/  @!P0 BRA `(.L_x_4) ;  /* 0x00000000001c8947 */ /* 0x001fea0003800000 */
[----:B------:R-:W0:Y:S02]  /*0790*/  LDC.64 R2, c[0x0][0x598] ;  /* 0x00016600ff027b82 */ /* 0x000e240000000a00 */
[----:B0-----:R-:W2:Y:S02]  /*07a0*/  LDG.E.64 R2, desc[UR36][R2.64] ;  /* 0x0000002402027981 */ /* 0x001ea4000c1e1b00 */
[----:B--2---:R-:W-:-:S04]  /*07b0*/  ISETP.NE.U32.AND P0, PT, R2, RZ, PT ;  /* 0x000000ff0200720c */ /* 0x004fc80003f05070 */
[----:B------:R-:W-:-:S13]  /*07c0*/  ISETP.NE.AND.EX P0, PT, R3, RZ, PT, P0 ;  /* 0x000000ff0300720c */ /* 0x000fda0003f05300 */
[----:B------:R-:W-:Y:S05]  /*07d0*/  @!P0 BRA `(.L_x_4) ;  /* 0x0000000000088947 */ /* 0x000fea0003800000 */
[----:B------:R1:W5:Y:S01]  /*07e0*/  LD.E R88, desc[UR36][R2.64] ;  /* 0x0000002402587980 */ /* 0x000362000c101900 */
[----:B------:R-:W-:Y:S05]  /*07f0*/  BRA `(.L_x_5) ;  /* 0x0000000000247947 */ /* 0x000fea0003800000 */
.L_x_4:
[----:B------:R-:W-:Y:S02]  /*0800*/  ULDC.64 UR6, c[0x0][0x588] ;  /* 0x0001620000067ab9 */ /* 0x000fe40000000a00 */
[----:B------:R-:W-:-:S04]  /*0810*/  ISETP.NE.U32.AND P0, PT, RZ, UR6, PT ;  /* 0x00000006ff007c0c */ /* 0x000fc8000bf05070 */
[----:B------:R-:W-:-:S13]  /*0820*/  ISETP.NE.AND.EX P0, PT, RZ, UR7, PT, P0 ;  /* 0x00000007ff007c0c */ /* 0x000fda000bf05300 */
[----:B------:R-:W-:Y:S05]  /*0830*/  @!P0 BRA `(.L_x_6) ;  /* 0x00000000000c8947 */ /* 0x000fea0003800000 */
[----:B------:R-:W0:Y:S02]  /*0840*/  LDC.64 R88, c[0x0][0x588] ;  /* 0x00016200ff587b82 */ /* 0x000e240000000a00 */
[----:B0-----:R0:W5:Y:S01]  /*0850*/  LDG.E R88, desc[UR36][R88.64] ;  /* 0x0000002458587981 */ /* 0x001162000c1e1900 */
[----:B------:R-:W-:Y:S05]  /*0860*/  BRA `(.L_x_5) ;  /* 0x0000000000087947 */ /* 0x000fea0003800000 */
.L_x_6:
[----:B------:R-:W-:Y:S02]  /*0870*/  ULDC UR5, c[0x0][0x580] ;  /* 0x0001600000057ab9 */ /* 0x000fe40000000800 */
[----:B------:R-:W-:-:S07]  /*0880*/  IMAD.U32 R88, RZ, RZ, UR5 ;  /* 0x00000005ff587e24 */ /* 0x000fce000f8e00ff */
.L_x_5:
[----:B------:R-:W-:Y:S02]  /*0890*/  ULDC.64 UR6, c[0x0][0x5a0] ;  /* 0x0001680000067ab9 */ /* 0x000fe40000000a00 */
[----:B------:R-:W-:-:S04]  /*08a0*/  ISETP.NE.U32.AND P0, PT, RZ, UR6, PT ;  /* 0x00000006ff007c0c */ /* 0x000fc8000bf05070 */
[----:B------:R-:W-:-:S13]  /*08b0*/  ISETP.NE.AND.EX P0, PT, RZ, UR7, PT, P0 ;  /* 0x00000007ff007c0c */ /* 0x000fda000bf05300 */
[----:B------:R-:W-:Y:S05]  /*08c0*/  @!P0 BRA `(.L_x_7) ;  /* 0x00000000001c8947 */ /* 0x000fea0003800000 */
[----:B-1----:R-:W1:Y:S02]  /*08d0*/  LDC.64 R2, c[0x0][0x5a0] ;  /* 0x00016800ff027b82 */ /* 0x002e640000000a00 */
[----:B-1----:R-:W2:Y:S02]  /*08e0*/  LDG.E.64 R2, desc[UR36][R2.64] ;  /* 0x0000002402027981 */ /* 0x002ea4000c1e1b00 */
[----:B--2---:R-:W-:-:S04]  /*08f0*/  ISETP.NE.U32.AND P0, PT, R2, RZ, PT ;  /* 0x000000ff0200720c */ /* 0x004fc80003f05070 */
[----:B------:R-:W-:-:S13]  /*0900*/  ISETP.NE.AND.EX P0, PT, R3, RZ, PT, P0 ;  /* 0x000000ff0300720c */ /* 0x000fda0003f05300 */
[----:B------:R-:W-:Y:S05]  /*0910*/  @!P0 BRA `(.L_x_7) ;  /* 0x0000000000088947 */ /* 0x000fea0003800000 */
[----:B0-----:R2:W5:Y:S01]  /*0920*/  LD.E R89, desc[UR36][R2.64] ;  /* 0x0000002402597980 */ /* 0x001562000c101900 */
[----:B------:R-:W-:Y:S05]  /*0930*/  BRA `(.L_x_8) ;  /* 0x0000000000247947 */ /* 0x000fea0003800000 */
.L_x_7:
[----:B------:R-:W-:Y:S02]  /*0940*/  ULDC.64 UR6, c[0x0][0x590] ;  /* 0x0001640000067ab9 */ /* 0x000fe40000000a00 */
[----:B------:R-:W-:-:S04]  /*0950*/  ISETP.NE.U32.AND P0, PT, RZ, UR6, PT ;  /* 0x00000006ff007c0c */ /* 0x000fc8000bf05070 */
[----:B------:R-:W-:-:S13]  /*0960*/  ISETP.NE.AND.EX P0, PT, RZ, UR7, PT, P0 ;  /* 0x00000007ff007c0c */ /* 0x000fda000bf05300 */
[----:B------:R-:W-:Y:S05]  /*0970*/  @!P0 BRA `(.L_x_9) ;  /* 0x00000000000c8947 */ /* 0x000fea0003800000 */
[----:B-1----:R-:W0:Y:S02]  /*0980*/  LDC.64 R2, c[0x0][0x590] ;  /* 0x00016400ff027b82 */ /* 0x002e240000000a00 */
[----:B0-----:R0:W5:Y:S01]  /*0990*/  LDG.E R89, desc[UR36][R2.64] ;  /* 0x0000002402597981 */ /* 0x001162000c1e1900 */
[----:B------:R-:W-:Y:S05]  /*09a0*/  BRA `(.L_x_8) ;  /* 0x0000000000087947 */ /* 0x000fea0003800000 */
.L_x_9:
[----:B------:R-:W-:Y:S02]  /*09b0*/  ULDC UR5, c[0x0][0x584] ;  /* 0x0001610000057ab9 */ /* 0x000fe40000000800 */
[----:B0-----:R-:W-:-:S07]  /*09c0*/  IMAD.U32 R89, RZ, RZ, UR5 ;  /* 0x00000005ff597e24 */ /* 0x001fce000f8e00ff */
.L_x_8:
[----:B012---:R-:W0:Y:S01]  /*09d0*/  LDC R2, c[0x0][0x65c] ;  /* 0x00019700ff027b82 */ /* 0x007e220000000800 */
[----:B------:R-:W1:Y:S01]  /*09e0*/  S2R R12, SR_CTAID.Y ;  /* 0x00000000000c7919 */ /* 0x000e620000002600 */
[----:B------:R-:W-:Y:S01]  /*09f0*/  UISETP.NE.AND UP0, UPT, UR13, 0x2, UPT ;  /* 0x000000020d00788c */ /* 0x000fe2000bf05270 */
[----:B------:R-:W-:Y:S01]  /*0a00*/  IMAD.MOV.U32 R5, RZ, RZ, RZ ;  /* 0x000000ffff057224 */ /* 0x000fe200078e00ff */
[----:B------:R-:W-:Y:S01]  /*0a10*/  ULDC UR5, c[0x0][0x28c] ;  /* 0x0000a30000057ab9 */ /* 0x000fe20000000800 */
[----:B------:R-:W2:Y:S01]  /*0a20*/  S2R R4, SR_CTAID.X ;  /* 0x0000000000047919 */ /* 0x000ea20000002500 */
[----:B------:R-:W-:Y:S01]  /*0a30*/  UIADD3 UR5, UR5, 0x1f, URZ ;  /* 0x0000001f05057890 */ /* 0x000fe2000fffe03f */
[----:B------:R-:W-:Y:S01]  /*0a40*/  LOP3.LUT R26, R26, 0xfffffffd, RZ, 0xc0, !PT ;  /* 0xfffffffd1a1a7812 */ /* 0x000fe200078ec0ff */
[----:B------:R-:W-:Y:S01]  /*0a50*/  UMOV UR39, URZ ;  /* 0x0000003f00277c82 */ /* 0x000fe20008000000 */
[----:B------:R-:W-:Y:S01]  /*0a60*/  PLOP3.LUT P0, PT, PT, PT, UP0, 0x80, 0x0 ;  /* 0x000000000000781c */ /* 0x000fe20003f0f008 */
[----:B------:R-:W-:Y:S01]  /*0a70*/  USHF.R.S32.HI UR8, URZ, 0x1f, UR5 ;  /* 0x0000001f3f087899 */ /* 0x000fe20008011405 */
[----:B------:R-:W-:Y:S01]  /*0a80*/  UMOV UR38, URZ ;  /* 0x0000003f00267c82 */ /* 0x000fe20008000000 */
[----:B------:R-:W-:-:S02]  /*0a90*/  ULDC.64 UR10, c[0x0][0x650] ;  /* 0x00019400000a7ab9 */ /* 0x000fc40000000a00 */
[----:B------:R-:W-:-:S04]  /*0aa0*/  ULEA.HI UR8, UR8, UR5, URZ, 0x5 ;  /* 0x0000000508087291 */ /* 0x000fc8000f8f283f */
[----:B------:R-:W-:Y:S01]  /*0ab0*/  USHF.R.S32.HI UR46, URZ, 0x5, UR8 ;  /* 0x000000053f2e7899 */ /* 0x000fe20008011408 */
[----:B0-----:R-:W-:-:S13]  /*0ac0*/  ISETP.NE.AND P2, PT, R2, 0x1, PT ;  /* 0x000000010200780c */ /* 0x001fda0003f45270 */
[----:B------:R-:W2:Y:S01]  /*0ad0*/  @P2 LDC R17, c[0x0][0x10] ;  /* 0x00000400ff112b82 */ /* 0x000ea20000000800 */
[----:B-1----:R-:W-:Y:S01]  /*0ae0*/  @P2 IMAD.MOV.U32 R6, RZ, RZ, R12 ;  /* 0x000000ffff062224 */ /* 0x002fe200078e000c */
[----:B------:R-:W-:Y:S01]  /*0af0*/  @P2 LOP3.LUT R26, R26, 0x2, RZ, 0xfc, !PT ;  /* 0x000000021a1a2812 */ /* 0x000fe200078efcff */
[----:B------:R-:W-:-:S05]  /*0b00*/  @P2 IMAD.MOV.U32 R7, RZ, RZ, RZ ;  /* 0x000000ffff072224 */ /* 0x000fca00078e00ff */
[----:B------:R-:W0:Y:S01]  /*0b10*/  @!P2 LDC R3, c[0x0][0xc] ;  /* 0x00000300ff03ab82 */ /* 0x000e220000000800 */
[----:B------:R-:W-:Y:S01]  /*0b20*/  ULDC UR6, c[0x0][0xc] ;  /* 0x0000030000067ab9 */ /* 0x000fe20000000800 */
[----:B------:R-:W-:Y:S01]  /*0b30*/  ULDC UR7, c[0x0][0x10] ;  /* 0x0000040000077ab9 */ /* 0x000fe20000000800 */
[----:B------:R-:W-:Y:S01]  /*0b40*/  ULDC UR5, c[0x0][0x14] ;  /* 0x0000050000057ab9 */ /* 0x000fe20000000800 */
[----:B------:R-:W-:-:S04]  /*0b50*/  UIMAD.WIDE.U32 UR6, UR6, UR7, URZ ;  /* 0x00000007060672a5 */ /* 0x000fc8000f8e003f */
[----:B------:R-:W-:Y:S02]  /*0b60*/  UIMAD.WIDE.U32 UR52, UR6, UR5, URZ ;  /* 0x00000005063472a5 */ /* 0x000fe4000f8e003f */
[----:B------:R-:W-:-:S04]  /*0b70*/  UIMAD UR45, UR7, UR5, URZ ;  /* 0x00000005072d72a4 */ /* 0x000fc8000f8e023f */
[----:B------:R-:W-:Y:S01]  /*0b80*/  UIADD3 UR45, UR53, UR45, URZ ;  /* 0x0000002d352d7290 */ /* 0x000fe2000fffe03f */
[----:B--2---:R-:W-:-:S04]  /*0b90*/  @P2 IMAD.WIDE.U32 R16, R4, R17, R6 ;  /* 0x0000001104102225 */ /* 0x004fc800078e0006 */
[----:B0-----:R-:W-:-:S04]  /*0ba0*/  @!P2 IMAD.WIDE.U32 R6, R3, R12, R4 ;  /* 0x0000000c0306a225 */ /* 0x001fc800078e0004 */
[----:B------:R-:W-:Y:S02]  /*0bb0*/  @P2 IMAD.MOV.U32 R3, RZ, RZ, RZ ;  /* 0x000000ffff032224 */ /* 0x000fe400078e00ff */
[----:B------:R-:W-:Y:S02]  /*0bc0*/  @!P2 IMAD.MOV.U32 R16, RZ, RZ, R6 ;  /* 0x000000ffff10a224 */ /* 0x000fe400078e0006 */
[----:B------:R-:W-:Y:S02]  /*0bd0*/  @P2 IMAD.IADD R17, R17, 0x1, R3 ;  /* 0x0000000111112824 */ /* 0x000fe400078e0203 */
[----:B------:R-:W-:Y:S01]  /*0be0*/  @!P2 IMAD.MOV.U32 R17, RZ, RZ, R7 ;  /* 0x000000ffff11a224 */ /* 0x000fe200078e0007 */
[----:B------:R-:W-:Y:S06]  /*0bf0*/  @P0 BRA `(.L_x_10) ;  /* 0x0000000000200947 */ /* 0x000fec0003800000 */
[----:B------:R-:W-:Y:S01]  /*0c00*/  UISETP.GE.U32.AND UP0, UPT, UR46, 0x9, UPT ;  /* 0x000000092e00788c */ /* 0x000fe2000bf06070 */
[----:B------:R-:W-:Y:S01]  /*0c10*/  IADD3 R16, P0, R16, UR52, RZ ;  /* 0x0000003410107c10 */ /* 0x000fe2000ff1e0ff */
[----:B------:R-:W-:Y:S01]  /*0c20*/  UIMAD.WIDE.U32 UR6, UR46, 0x38e38e39, URZ ;  /* 0x38e38e392e0678a5 */ /* 0x000fe2000f8e003f */
[----:B------:R-:W-:Y:S02]  /*0c30*/  UMOV UR38, URZ ;  /* 0x0000003f00267c82 */ /* 0x000fe40008000000 */
[----:B------:R-:W-:Y:S01]  /*0c40*/  IADD3.X R17, R17, UR45, RZ, P0, !PT ;  /* 0x0000002d11117c10 */ /* 0x000fe200087fe4ff */
[----:B------:R-:W-:-:S04]  /*0c50*/  USHF.R.U32.HI UR6, URZ, 0x1, UR7 ;  /* 0x000000013f067899 */ /* 0x000fc80008011607 */
[----:B------:R-:W-:Y:S02]  /*0c60*/  UIMAD UR39, UR6, -0x9, UR46 ;  /* 0xfffffff7062778a4 */ /* 0x000fe4000f8e022e */
[----:B------:R-:W-:-:S12]  /*0c70*/  @UP0 ULOP3.LUT UR38, UR6, 0x1, URZ, 0xc0, !UPT ;  /* 0x0000000106260892 */ /* 0x000fd8000f8ec03f */
.L_x_10:
[----:B------:R-:W-:Y:S01]  /*0c80*/  ISETP.GE.U32.AND P0, PT, R16, UR10, PT ;  /* 0x0000000a10007c0c */ /* 0x000fe2000bf06070 */
[----:B------:R-:W-:Y:S01]  /*0c90*/  IMAD.MOV.U32 R22, RZ, RZ, -0x1 ;  /* 0xffffffffff167424 */ /* 0x000fe200078e00ff */
[----:B------:R-:W-:Y:S01]  /*0ca0*/  PRMT R3, RZ, 0x7610, R3 ;  /* 0x00007610ff037816 */ /* 0x000fe20000000003 */
[----:B------:R-:W-:Y:S01]  /*0cb0*/  IMAD.MOV.U32 R18, RZ, RZ, -0x1 ;  /* 0xffffffffff127424 */ /* 0x000fe200078e00ff */
[----:B------:R-:W-:Y:S01]  /*0cc0*/  ISETP.GE.U32.AND.EX P0, PT, R17, UR11, PT, P0 ;  /* 0x0000000b11007c0c */ /* 0x000fe2000bf06100 */
[----:B------:R-:W-:-:S12]  /*0cd0*/  IMAD.MOV.U32 R19, RZ, RZ, -0x1 ;  /* 0xffffffffff137424 */ /* 0x000fd800078e00ff */
[----:B------:R-:W-:Y:S05]  /*0ce0*/  @P0 BRA `(.L_x_11) ;  /* 0x0000000400580947 */ /* 0x000fea0003800000 */
[----:B------:R-:W0:Y:S01]  /*0cf0*/  LDC.64 R14, c[0x0][0x628] ;  /* 0x00018a00ff0e7b82 */ /* 0x000e220000000a00 */
[----:B------:R-:W-:Y:S02]  /*0d00*/  IMAD.MOV.U32 R6, RZ, RZ, R16 ;  /* 0x000000ffff067224 */ /* 0x000fe400078e0010 */
[----:B------:R-:W-:-:S05]  /*0d10*/  IMAD.MOV.U32 R7, RZ, RZ, R17 ;  /* 0x000000ffff077224 */ /* 0x000fca00078e0011 */
[----:B------:R-:W1:Y:S08]  /*0d20*/  LDC R18, c[0x0][0x630] ;  /* 0x00018c00ff127b82 */ /* 0x000e700000000800 */
[----:B------:R-:W2:Y:S01]  /*0d30*/  LDC.64 R20, c[0x0][0x620] ;  /* 0x00018800ff147b82 */ /* 0x000ea20000000a00 */
[----:B0-----:R-:W-:-:S04]  /*0d40*/  ISETP.NE.U32.AND P0, PT, R14, RZ, PT ;  /* 0x000000ff0e00720c */ /* 0x001fc80003f05070 */
[----:B------:R-:W-:-:S13]  /*0d50*/  ISETP.NE.AND.EX P0, PT, R15, RZ, PT, P0 ;  /* 0x000000ff0f00720c */ /* 0x000fda0003f05300 */
[----:B-12---:R-:W-:Y:S05]  /*0d60*/  @!P0 BRA `(.L_x_12) ;  /* 0x0000000000288947 */ /* 0x006fea0003800000 */
[----:B------:R-:W0:Y:S02]  /*0d70*/  LDC R3, c[0x0][0x634] ;  /* 0x00018d00ff037b82 */ /* 0x000e240000000800 */
[----:B0-----:R-:W-:-:S05]  /*0d80*/  IADD3 R3, P0, R16, R3, RZ ;  /* 0x0000000310037210 */ /* 0x001fca0007f1e0ff */
[----:B------:R-:W-:-:S04]  /*0d90*/  IMAD.X R13, RZ, RZ, R17, P0 ;  /* 0x000000ffff0d7224 */ /* 0x000fc800000e0611 */
[----:B------:R-:W-:-:S04]  /*0da0*/  IMAD.WIDE.U32 R6, R13, R14, RZ ;  /* 0x0000000e0d067225 */ /* 0x000fc800078e00ff */
[----:B------:R-:W-:-:S04]  /*0db0*/  IMAD.WIDE.U32 R8, P0, R3, R15, R6 ;  /* 0x0000000f03087225 */ /* 0x000fc80007800006 */
[----:B------:R-:W-:-:S04]  /*0dc0*/  IMAD.WIDE.U32 R6, R3, R14, RZ ;  /* 0x0000000e03067225 */ /* 0x000fc800078e00ff */
[----:B------:R-:W-:Y:S01]  /*0dd0*/  IMAD.X R11, RZ, RZ, RZ, P0 ;  /* 0x000000ffff0b7224 */ /* 0x000fe200000e06ff */
[----:B------:R-:W-:Y:S01]  /*0de0*/  IADD3 RZ, P0, R7, R8, RZ ;  /* 0x0000000807ff7210 */ /* 0x000fe20007f1e0ff */
[----:B------:R-:W-:-:S04]  /*0df0*/  IMAD.MOV.U32 R10, RZ, RZ, R9 ;  /* 0x000000ffff0a7224 */ /* 0x000fc800078e0009 */
[----:B------:R-:W-:-:S08]  /*0e00*/  IMAD.WIDE.U32.X R6, R13, R15, R10, P0 ;  /* 0x0000000f0d067225 */ /* 0x000fd000000e040a */
.L_x_12:
[-CC-:B------:R-:W-:Y:S01]  /*0e10*/  SHF.R.U64 R29, R6, R18.reuse, R7.reuse ;  /* 0x00000012061d7219 */ /* 0x180fe20000001207 */
[----:B------:R-:W0:Y:S01]  /*0e20*/  LDC R10, c[0x0][0x618] ;  /* 0x00018600ff0a7b82 */ /* 0x000e220000000800 */
[----:B------:R-:W-:Y:S01]  /*0e30*/  SHF.R.U32.HI R5, RZ, R18, R7 ;  /* 0x00000012ff057219 */ /* 0x000fe20000011607 */
[----:B------:R-:W-:Y:S01]  /*0e40*/  ULDC UR5, c[0x0][0x150] ;  /* 0x0000540000057ab9 */ /* 0x000fe20000000800 */
[----:B------:R-:W-:Y:S02]  /*0e50*/  IADD3 R9, P0, RZ, -R29, RZ ;  /* 0x8000001dff097210 */ /* 0x000fe40007f1e0ff */
[----:B------:R-:W-:-:S03]  /*0e60*/  I2FP.F32.U32 R3, R4 ;  /* 0x0000000400037245 */ /* 0x000fc60000201000 */
[----:B------:R-:W1:Y:S01]  /*0e70*/  LDC.64 R24, c[0x0][0x640] ;  /* 0x00019000ff187b82 */ /* 0x000e620000000a00 */
[----:B------:R-:W-:Y:S02]  /*0e80*/  IMAD.X R11, RZ, RZ, ~R5, P0 ;  /* 0x000000ffff0b7224 */ /* 0x000fe400000e0e05 */
[----:B------:R-:W-:Y:S01]  /*0e90*/  FMUL R3, R3, UR5 ;  /* 0x0000000503037c20 */ /* 0x000fe20008400000 */
[----:B------:R-:W-:Y:S01]  /*0ea0*/  IMAD.WIDE.U32 R6, R9, R20, R16 ;  /* 0x0000001409067225 */ /* 0x000fe200078e0010 */
[----:B------:R-:W-:-:S03]  /*0eb0*/  ULDC UR5, c[0x0][0x154] ;  /* 0x0000550000057ab9 */ /* 0x000fc60000000800 */
[----:B------:R-:W-:Y:S01]  /*0ec0*/  IMAD R8, R11, R20, RZ ;  /* 0x000000140b087224 */ /* 0x000fe200078e02ff */
[----:B------:R-:W2:Y:S01]  /*0ed0*/  LDC R5, c[0x0][0x144] ;  /* 0x00005100ff057b82 */ /* 0x000ea20000000800 */
[----:B------:R-:W3:Y:S02]  /*0ee0*/  F2I.U32.TRUNC.NTZ R3, R3 ;  /* 0x0000000300037305 */ /* 0x000ee4000020f000 */
[----:B------:R-:W-:-:S04]  /*0ef0*/  IMAD R9, R9, R21, R8 ;  /* 0x0000001509097224 */ /* 0x000fc800078e0208 */
[----:B------:R-:W-:Y:S01]  /*0f00*/  IMAD.IADD R7, R7, 0x1, R9 ;  /* 0x0000000107077824 */ /* 0x000fe200078e0209 */
[----:B------:R-:W4:Y:S01]  /*0f10*/  LDC R18, c[0x0][0x608] ;  /* 0x00018200ff127b82 */ /* 0x000f220000000800 */
[----:B------:R-:W-:-:S03]  /*0f20*/  IMAD.MOV.U32 R9, RZ, RZ, -0x1 ;  /* 0xffffffffff097424 */ /* 0x000fc600078e00ff */
[----:B0-----:R-:W-:Y:S02]  /*0f30*/  SHF.R.U64 R14, R6, R10, R7 ;  /* 0x0000000a060e7219 */ /* 0x001fe40000001207 */
[----:B------:R-:W-:Y:S02]  /*0f40*/  I2FP.F32.U32 R6, R12 ;  /* 0x0000000c00067245 */ /* 0x000fe40000201000 */
[----:B------:R-:W0:Y:S01]  /*0f50*/  LDC R20, c[0x0][0x658] ;  /* 0x00019600ff147b82 */ /* 0x000e220000000800 */
[----:B-1----:R-:W-:Y:S01]  /*0f60*/  ISETP.NE.U32.AND P0, PT, R24, RZ, PT ;  /* 0x000000ff1800720c */ /* 0x002fe20003f05070 */
[----:B---3--:R-:W-:Y:S02]  /*0f70*/  IMAD.MOV R8, RZ, RZ, -R3 ;  /* 0x000000ffff087224 */ /* 0x008fe400078e0a03 */
[----:B------:R-:W-:Y:S01]  /*0f80*/  FMUL R6, R6, UR5 ;  /* 0x0000000506067c20 */ /* 0x000fe20008400000 */
[----:B------:R-:W-:Y:S02]  /*0f90*/  SHF.R.U32.HI R7, RZ, R10, R7 ;  /* 0x0000000aff077219 */ /* 0x000fe40000011607 */
[----:B------:R-:W-:Y:S01]  /*0fa0*/  ISETP.NE.AND.EX P0, PT, R25, RZ, PT, P0 ;  /* 0x000000ff1900720c */ /* 0x000fe20003f05300 */
[----:B------:R1:W3:Y:S01]  /*0fb0*/  F2I.U32.TRUNC.NTZ R13, R6 ;  /* 0x00000006000d7305 */ /* 0x0002e2000020f000 */
[----:B------:R-:W1:Y:S01]  /*0fc0*/  LDC R15, c[0x0][0x148] ;  /* 0x00005200ff0f7b82 */ /* 0x000e620000000800 */
[----:B--2---:R-:W-:-:S07]  /*0fd0*/  IMAD R3, R5, R8, R4 ;  /* 0x0000000805037224 */ /* 0x004fce00078e0204 */
[----:B------:R-:W2:Y:S01]  /*0fe0*/  LDC R21, c[0x0][0x600] ;  /* 0x00018000ff157b82 */ /* 0x000ea20000000800 */
[-CC-:B----4-:R-:W-:Y:S02]  /*0ff0*/  SHF.R.U64 R30, R14, R18.reuse, R7.reuse ;  /* 0x000000120e1e7219 */ /* 0x190fe40000001207 */
[----:B------:R-:W-:Y:S01]  /*1000*/  SHF.R.U32.HI R5, RZ, R18, R7 ;  /* 0x00000012ff057219 */ /* 0x000fe20000011607 */
[----:B------:R-:W-:-:S04]  /*1010*/  IMAD.MOV.U32 R7, RZ, RZ, 0x1 ;  /* 0x00000001ff077424 */ /* 0x000fc800078e00ff */
[----:B------:R-:W4:Y:S01]  /*1020*/  LDC R22, c[0x0][0x648] ;  /* 0x00019200ff167b82 */ /* 0x000f220000000800 */
[-C--:B0-----:R-:W-:Y:S02]  /*1030*/  SHF.L.U32 R4, R9, R20.reuse, RZ ;  /* 0x0000001409047219 */ /* 0x081fe400000006ff */
[--C-:B------:R-:W-:Y:S02]  /*1040*/  SHF.R.U64 R18, R30, R20, R5.reuse ;  /* 0x000000141e127219 */ /* 0x100fe40000001205 */
[----:B------:R-:W-:Y:S02]  /*1050*/  LOP3.LUT R11, RZ, R4, RZ, 0x33, !PT ;  /* 0x00000004ff0b7212 */ /* 0x000fe400078e33ff */
[-C--:B------:R-:W-:Y:S01]  /*1060*/  SHF.R.U32.HI R5, RZ, R20.reuse, R5 ;  /* 0x00000014ff057219 */ /* 0x080fe20000011605 */
[----:B------:R-:W0:Y:S01]  /*1070*/  LDC R27, c[0x0][0x638] ;  /* 0x00018e00ff1b7b82 */ /* 0x000e220000000800 */
[----:B------:R-:W-:Y:S01]  /*1080*/  SHF.L.U32 R10, R7, R20, RZ ;  /* 0x00000014070a7219 */ /* 0x000fe200000006ff */
[----:B------:R-:W-:-:S06]  /*1090*/  IMAD.MOV.U32 R4, RZ, RZ, R18 ;  /* 0x000000ffff047224 */ /* 0x000fcc00078e0012 */
[----:B------:R-:W0:Y:S01]  /*10a0*/  LDC R28, c[0x0][0x610] ;  /* 0x00018400ff1c7b82 */ /* 0x000e220000000800 */
[----:B-1-3--:R-:W-:Y:S05]  /*10b0*/  @!P0 BRA `(.L_x_13) ;  /* 0x0000000000288947 */ /* 0x00afea0003800000 */
[----:B------:R-:W1:Y:S02]  /*10c0*/  LDC R9, c[0x0][0x64c] ;  /* 0x00019300ff097b82 */ /* 0x000e640000000800 */
[----:B-1----:R-:W-:-:S05]  /*10d0*/  IADD3 R9, P0, R18, R9, RZ ;  /* 0x0000000912097210 */ /* 0x002fca0007f1e0ff */
        /* <DEDUP_REMOVED lines=8> */
.L_x_13:
[----:B----4-:R-:W-:Y:S01]  /*1160*/  SHF.R.U64 R4, R4, R22, R5 ;  /* 0x0000001604047219 */ /* 0x010fe20000001205 */
[----:B--2---:R-:W-:Y:S01]  /*1170*/  VIADD R5, R21, 0xffffffff ;  /* 0xffffffff15057836 */ /* 0x004fe20000000000 */
[----:B------:R-:W-:Y:S01]  /*1180*/  LOP3.LUT R11, R30, R11, RZ, 0xc0, !PT ;  /* 0x0000000b1e0b7212 */ /* 0x000fe200078ec0ff */
[----:B------:R-:W-:Y:S02]  /*1190*/  IMAD.MOV R13, RZ, RZ, -R13 ;  /* 0x000000ffff0d7224 */ /* 0x000fe400078e0a0d */
[----:B------:R-:W-:Y:S01]  /*11a0*/  IMAD.MOV R6, RZ, RZ, -R4 ;  /* 0x000000ffff067224 */ /* 0x000fe200078e0a04 */
[----:B------:R-:W-:Y:S01]  /*11b0*/  LOP3.LUT R5, R14, R5, RZ, 0xc0, !PT ;  /* 0x000000050e057212 */ /* 0x000fe200078ec0ff */
[----:B------:R-:W-:Y:S02]  /*11c0*/  IMAD R10, R10, R4, R11 ;  /* 0x000000040a0a7224 */ /* 0x000fe400078e020b */
[----:B------:R-:W-:Y:S02]  /*11d0*/  @P2 IMAD R3, R15, R13, R12 ;  /* 0x0000000d0f032224 */ /* 0x000fe400078e020c */
[----:B0-----:R-:W-:-:S02]  /*11e0*/  IMAD R4, R6, R27, R18 ;  /* 0x0000001b06047224 */ /* 0x001fc400078e0212 */
[----:B------:R-:W-:Y:S02]  /*11f0*/  IMAD R22, R10, R28, R3 ;  /* 0x0000001c0a167224 */ /* 0x000fe400078e0203 */
[----:B------:R-:W-:Y:S02]  /*1200*/  IMAD R5, R4, R21, R5 ;  /* 0x0000001504057224 */ /* 0x000fe400078e0205 */
[----:B------:R-:W-:Y:S02]  /*1210*/  IMAD.MOV.U32 R3, RZ, RZ, 0x1 ;  /* 0x00000001ff037424 */ /* 0x000fe400078e00ff */
[----:B------:R-:W-:Y:S01]  /*1220*/  IMAD.MOV.U32 R19, RZ, RZ, R29 ;  /* 0x000000ffff137224 */ /* 0x000fe200078e001d */
[----:B------:R-:W-:Y:S02]  /*1230*/  SEL R18, R5, R22, !P2 ;  /* 0x0000001605127207 */ /* 0x000fe40005000000 */
[----:B------:R-:W-:-:S07]  /*1240*/  SEL R22, R22, R5, !P2 ;  /* 0x0000000516167207 */ /* 0x000fce0005000000 */
.L_x_11:
[----:B------:R-:W-:Y:S05]  /*1250*/  @!P1 BRA `(.L_x_14) ;  /* 0x0000005c00f09947 */ /* 0x000fea0003800000 */
[----:B------:R-:W-:-:S06]  /*1260*/  UISETP.GT.U32.AND UP0, UPT, UR12, 0x1, UPT ;  /* 0x000000010c00788c */ /* 0x000fcc000bf04070 */
[----:B------:R-:W-:-:S13]  /*1270*/  PLOP3.LUT P0, PT, PT, PT, UP0, 0x80, 0x0 ;  /* 0x000000000000781c */ /* 0x000fda0003f0f008 */
[----:B------:R-:W-:Y:S05]  /*1280*/  @P0 EXIT ;  /* 0x000000000000094d */ /* 0x000fea0003800000 */
.L_x_15:
[----:B------:R-:W-:-:S08]  /*1290*/  NOP ;  /* 0x0000000000007918 */ /* 0x000fd00000000000 */
[----:B------:R-:W0:Y:S02]  /*12a0*/  USETMAXREG.TRY_ALLOC.CTAPOOL UP0, 0xe8 ;  /* 0x000000e8000079c8 */ /* 0x000e240008000600 */
[----:B0-----:R-:W-:-:S13]  /*12b0*/  PLOP3.LUT P0, PT, PT, PT, UP0, 0x80, 0x0 ;  /* 0x000000000000781c */ /* 0x001fda0003f0f008 */
[----:B------:R-:W-:Y:S05]  /*12c0*/  @!P0 BRA `(.L_x_15) ;  /* 0xfffffffc00f08947 */ /* 0x000fea000383ffff */
[----:B------:R-:W-:-:S13]  /*12d0*/  LOP3.LUT P0, RZ, R3, 0xff, RZ, 0xc0, !PT ;  /* 0x000000ff03ff7812 */ /* 0x000fda000780c0ff */
[----:B------:R-:W-:Y:S05]  /*12e0*/  @!P0 EXIT ;  /* 0x000000000000894d */ /* 0x000fea0003800000 */
[----:B------:R-:W-:Y:S01]  /*12f0*/  SHF.R.S32.HI R0, RZ, 0x1f, R23 ;  /* 0x0000001fff007819 */ /* 0x000fe20000011417 */
[----:B------:R-:W0:Y:S01]  /*1300*/  LDC R95, c[0x0][0x658] ;  /* 0x00019600ff5f7b82 */ /* 0x000e220000000800 */
[----:B------:R-:W-:Y:S01]  /*1310*/  UMOV UR40, 0x400 ;  /* 0x0000040000287882 */ /* 0x000fe20000000000 */
[----:B------:R-:W-:Y:S01]  /*1320*/  IMAD.MOV.U32 R6, RZ, RZ, 0x1 ;  /* 0x00000001ff067424 */ /* 0x000fe200078e00ff */
[CC--:B------:R-:W-:Y:S01]  /*1330*/  LEA.HI R3, R0.reuse, R23.reuse, RZ, 0x2 ;  /* 0x0000001700037211 */ /* 0x0c0fe200078f10ff */
[----:B------:R-:W-:Y:S01]  /*1340*/  ULDC UR5, c[0x0][0x284] ;  /* 0x0000a10000057ab9 */ /* 0x000fe20000000800 */
[----:B------:R-:W-:Y:S01]  /*1350*/  LEA.HI R0, R0, R23, RZ, 0x5 ;  /* 0x0000001700007211 */ /* 0x000fe200078f28ff */
[----:B------:R-:W-:Y:S01]  /*1360*/  ULOP3.LUT UR41, UR49, 0x1, URZ, 0xfc, !UPT ;  /* 0x0000000131297892 */ /* 0x000fe2000f8efc3f */
[--C-:B------:R-:W-:Y:S01]  /*1370*/  SHF.R.S32.HI R90, RZ, 0x2, R3.reuse ;  /* 0x00000002ff5a7819 */ /* 0x100fe20000011403 */
[----:B------:R-:W1:Y:S01]  /*1380*/  S2UR UR4, SR_CgaCtaId ;  /* 0x00000000000479c3 */ /* 0x000e620000008800 */
[----:B------:R-:W-:Y:S01]  /*1390*/  SHF.R.S32.HI R5, RZ, 0x1f, R3 ;  /* 0x0000001fff057819 */ /* 0x000fe20000011403 */
[----:B------:R-:W-:Y:S01]  /*13a0*/  UIADD3 UR42, UR46, -0x1, URZ ;  /* 0xffffffff2e2a7890 */ /* 0x000fe2000fffe03f */
[----:B------:R-:W-:Y:S01]  /*13b0*/  LOP3.LUT R4, R3, 0xfffffffc, RZ, 0xc0, !PT ;  /* 0xfffffffc03047812 */ /* 0x000fe200078ec0ff */
[----:B------:R-:W-:Y:S01]  /*13c0*/  USHF.L.U32 UR43, UR46, 0x1, URZ ;  /* 0x000000012e2b7899 */ /* 0x000fe2000800063f */
[----:B------:R-:W-:Y:S01]  /*13d0*/  LEA.HI R5, R5, R90, RZ, 0x3 ;  /* 0x0000005a05057211 */ /* 0x000fe200078f18ff */
[----:B------:R-:W-:Y:S01]  /*13e0*/  USHF.L.U64.HI UR44, UR52, 0x1, UR45 ;  /* 0x00000001342c7899 */ /* 0x000fe2000801022d */
[----:B------:R-:W-:Y:S01]  /*13f0*/  SHF.R.S32.HI R7, RZ, 0x5, R0 ;  /* 0x00000005ff077819 */ /* 0x000fe20000011400 */
[----:B------:R-:W-:Y:S01]  /*1400*/  IMAD.IADD R4, R23, 0x1, -R4 ;  /* 0x0000000117047824 */ /* 0x000fe200078e0a04 */
[----:B------:R-:W-:Y:S01]  /*1410*/  LOP3.LUT R5, R5, 0xfffffff8, RZ, 0xc0, !PT ;  /* 0xfffffff805057812 */ /* 0x000fe200078ec0ff */
[----:B------:R-:W2:Y:S02]  /*1420*/  LDC.64 R8, c[0x0][0x5c8] ;  /* 0x00017200ff087b82 */ /* 0x000ea40000000a00 */
[----:B------:R-:W-:-:S02]  /*1430*/  IMAD R0, R7, 0x40, R4 ;  /* 0x0000004007007824 */ /* 0x000fc400078e0204 */
[----:B------:R-:W-:Y:S02]  /*1440*/  IMAD.IADD R90, R90, 0x1, -R5 ;  /* 0x000000015a5a7824 */ /* 0x000fe400078e0a05 */
[----:B------:R-:W-:Y:S02]  /*1450*/  IMAD.SHL.U32 R92, R4, 0x2, RZ ;  /* 0x00000002045c7824 */ /* 0x000fe400078e00ff */
[--C-:B------:R-:W-:Y:S01]  /*1460*/  IMAD R103, R7, -0x10, -R90.reuse ;  /* 0xfffffff007677824 */ /* 0x100fe200078e0a5a */
[--C-:B------:R-:W-:Y:S01]  /*1470*/  SHF.R.S32.HI R3, RZ, 0x1f, R90.reuse ;  /* 0x0000001fff037819 */ /* 0x100fe2000001145a */
[----:B------:R-:W3:Y:S01]  /*1480*/  LDC R98, c[0x0][0x600] ;  /* 0x00018000ff627b82 */ /* 0x000ee20000000800 */
[----:B------:R-:W-:Y:S01]  /*1490*/  SHF.R.S32.HI R91, RZ, 0x1f, R90 ;  /* 0x0000001fff5b7819 */ /* 0x000fe2000001145a */
[----:B------:R-:W-:Y:S01]  /*14a0*/  VIADD R103, R103, UR5 ;  /* 0x0000000567677c36 */ /* 0x000fe20008000000 */
[----:B------:R-:W-:Y:S01]  /*14b0*/  LEA.HI R3, R3, R90, RZ, 0x2 ;  /* 0x0000005a03037211 */ /* 0x000fe200078f10ff */
[----:B-1----:R-:W-:Y:S01]  /*14c0*/  ULEA UR40, UR4, UR40, 0x18 ;  /* 0x0000002804287291 */ /* 0x002fe2000f8ec03f */
[----:B------:R-:W-:-:S02]  /*14d0*/  SHF.R.S32.HI R93, RZ, 0x1f, R92 ;  /* 0x0000001fff5d7819 */ /* 0x000fc4000001145c */
[C---:B------:R-:W-:Y:S01]  /*14e0*/  LOP3.LUT R5, R3.reuse, 0xfffffffc, RZ, 0xc0, !PT ;  /* 0xfffffffc03057812 */ /* 0x040fe200078ec0ff */
[----:B------:R-:W-:Y:S01]  /*14f0*/  UIADD3 UR47, UR40, 0xa0, URZ ;  /* 0x000000a0282f7890 */ /* 0x000fe2000fffe03f */
[C---:B------:R-:W-:Y:S02]  /*1500*/  LOP3.LUT P0, RZ, R3.reuse, 0x4, RZ, 0xc0, !PT ;  /* 0x0000000403ff7812 */ /* 0x040fe4000780c0ff */
[----:B------:R-:W-:Y:S01]  /*1510*/  LOP3.LUT R94, R3, 0x4, RZ, 0xc0, !PT ;  /* 0x00000004035e7812 */ /* 0x000fe200078ec0ff */
[----:B------:R-:W-:Y:S01]  /*1520*/  IMAD.IADD R5, R90, 0x1, -R5 ;  /* 0x000000015a057824 */ /* 0x000fe200078e0a05 */
[----:B------:R-:W-:Y:S01]  /*1530*/  P2R R114, PR, RZ, 0x1 ;  /* 0x00000001ff727803 */ /* 0x000fe20000000000 */
[----:B------:R-:W-:Y:S01]  /*1540*/  IMAD.WIDE R90, R7, 0x10, R90 ;  /* 0x00000010075a7825 */ /* 0x000fe200078e025a */
[----:B--2---:R-:W-:Y:S01]  /*1550*/  SHF.L.U64.HI R96, R8, 0x3, R9 ;  /* 0x0000000308607819 */ /* 0x004fe20000010209 */
[----:B------:R-:W1:Y:S02]  /*1560*/  LDC R7, c[0x0][0x288] ;  /* 0x0000a200ff077b82 */ /* 0x000e640000000800 */
[----:B------:R-:W-:-:S02]  /*1570*/  IMAD.U32 R5, R0, 0x8, R5 ;  /* 0x0000000800057824 */ /* 0x000fc400078e0005 */
[----:B------:R-:W-:Y:S02]  /*1580*/  IMAD.MOV.U32 R0, RZ, RZ, -0x1 ;  /* 0xffffffffff007424 */ /* 0x000fe400078e00ff */
[----:B------:R-:W-:Y:S02]  /*1590*/  IMAD.IADD R94, R94, 0x1, R5 ;  /* 0x000000015e5e7824 */ /* 0x000fe400078e0205 */
[----:B------:R-:W-:Y:S01]  /*15a0*/  IMAD.SHL.U32 R97, R8, 0x8, RZ ;  /* 0x0000000808617824 */ /* 0x000fe200078e00ff */
[-C--:B0-----:R-:W-:Y:S01]  /*15b0*/  SHF.L.U32 R99, R0, R95.reuse, RZ ;  /* 0x0000005f00637219 */ /* 0x081fe200000006ff */
[C---:B------:R-:W-:Y:S01]  /*15c0*/  VIADD R0, R101.reuse, 0xffffffff ;  /* 0xffffffff65007836 */ /* 0x040fe20000000000 */
[----:B------:R-:W-:Y:S01]  /*15d0*/  SHF.L.U32 R95, R6, R95, RZ ;  /* 0x0000005f065f7219 */ /* 0x000fe200000006ff */
[----:B---3--:R-:W-:Y:S01]  /*15e0*/  VIADD R98, R98, 0xffffffff ;  /* 0xffffffff62627836 */ /* 0x008fe20000000000 */
[----:B------:R-:W-:Y:S02]  /*15f0*/  LOP3.LUT R99, RZ, R99, RZ, 0x33, !PT ;  /* 0x00000063ff637212 */ /* 0x000fe400078e33ff */
[C---:B------:R-:W-:Y:S01]  /*1600*/  ISETP.NE.AND P0, PT, R0.reuse, RZ, PT ;  /* 0x000000ff0000720c */ /* 0x040fe20003f05270 */
[----:B------:R-:W-:Y:S01]  /*1610*/  IMAD.SHL.U32 R0, R0, 0x8, RZ ;  /* 0x0000000800007824 */ /* 0x000fe200078e00ff */
[----:B------:R-:W-:-:S02]  /*1620*/  LEA R101, R101, UR47, 0x3 ;  /* 0x0000002f65657c11 */ /* 0x000fc4000f8e18ff */
[----:B------:R-:W-:Y:S02]  /*1630*/  SEL R112, RZ, 0x1, P0 ;  /* 0x00000001ff707807 */ /* 0x000fe40000000000 */
[----:B------:R-:W-:Y:S01]  /*1640*/  LOP3.LUT R0, R0, 0x8, RZ, 0xc0, !PT ;  /* 0x0000000800007812 */ /* 0x000fe200078ec0ff */
[----:B-1----:R-:W-:-:S03]  /*1650*/  IMAD R100, R4, -0x2, R7 ;  /* 0xfffffffe04647824 */ /* 0x002fc600078e0207 */
[C---:B------:R-:W-:Y:S02]  /*1660*/  LOP3.LUT R113, R0.reuse, 0x8, RZ, 0x3c, !PT ;  /* 0x0000000800717812 */ /* 0x040fe400078e3cff */
[----:B------:R-:W-:-:S07]  /*1670*/  LOP3.LUT R102, R0, 0x18, RZ, 0x3c, !PT ;  /* 0x0000001800667812 */ /* 0x000fce00078e3cff */
.L_x_174:
[----:B------:R-:W-:-:S04]  /*1680*/  SHF.L.U32 R0, R112, 0x1f, RZ ;  /* 0x0000001f70007819 */ /* 0x000fc800000006ff */
[----:B------:R-:W0:Y:S02]  /*1690*/  SYNCS.PHASECHK.TRANS64.TRYWAIT P0, [R101+URZ+-0x8], R0 ;  /* 0xfffff800650075a7 */ /* 0x000e24000800017f */
[----:B01234-:R-:W-:Y:S05]  /*16a0*/  @!P0 BRA `(.L_x_16) ;  /* 0x0000007000c88947 */ /* 0x01ffea0003800000 */
.L_x_203:
[----:B------:R-:W-:-:S04]  /*16b0*/  UIADD3 UR4, UR40, 0x800, URZ ;  /* 0x0000080028047890 */ /* 0x000fc8000fffe03f */
[----:B------:R-:W-:-:S06]  /*16c0*/  ULOP3.LUT UP0, URZ, UR4, 0x9f, URZ, 0xc0, !UPT ;  /* 0x0000009f043f7892 */ /* 0x000fcc000f80c03f */
[----:B------:R-:W-:-:S13]  /*16d0*/  PLOP3.LUT P0, PT, PT, PT, UP0, 0x80, 0x0 ;  /* 0x000000000000781c */ /* 0x000fda0003f0f008 */
[----:B------:R-:W-:Y:S05]  /*16e0*/  @!P0 BRA `(.L_x_17) ;  /* 0x0000000000408947 */ /* 0x000fea0003800000 */
[----:B0-----:R-:W-:Y:S01]  /*16f0*/  MOV R0, 0x0 ;  /* 0x0000000000007802 */ /* 0x001fe20000000f00 */
[----:B------:R-:W-:Y:S01]  /*1700*/  ULDC.64 UR4, c[0x4][0x70] ;  /* 0x01001c0000047ab9 */ /* 0x000fe20000000a00 */
[----:B------:R-:W-:Y:S01]  /*1710*/  ULDC.64 UR6, c[0x4][0x8] ;  /* 0x0100020000067ab9 */ /* 0x000fe20000000a00 */
[----:B------:R-:W-:Y:S01]  /*1720*/  IMAD.U32 R4, RZ, RZ, UR4 ;  /* 0x00000004ff047e24 */ /* 0x000fe2000f8e00ff */
[----:B------:R0:W1:Y:S01]  /*1730*/  LDC.64 R14, c[0x4][R0] ;  /* 0x01000000000e7b82 */ /* 0x0000620000000a00 */
[----:B------:R-:W-:Y:S01]  /*1740*/  IMAD.U32 R5, RZ, RZ, UR5 ;  /* 0x00000005ff057e24 */ /* 0x000fe2000f8e00ff */
[----:B------:R-:W-:Y:S01]  /*1750*/  ULDC.64 UR4, c[0x4][0x78] ;  /* 0x01001e0000047ab9 */ /* 0x000fe20000000a00 */
[----:B------:R-:W-:Y:S02]  /*1760*/  IMAD.U32 R10, RZ, RZ, UR6 ;  /* 0x00000006ff0a7e24 */ /* 0x000fe4000f8e00ff */
[----:B------:R-:W-:Y:S02]  /*1770*/  IMAD.U32 R6, RZ, RZ, UR4 ;  /* 0x00000004ff067e24 */ /* 0x000fe4000f8e00ff */
[----:B------:R-:W-:-:S02]  /*1780*/  IMAD.U32 R7, RZ, RZ, UR5 ;  /* 0x00000005ff077e24 */ /* 0x000fc4000f8e00ff */
[----:B------:R-:W-:Y:S02]  /*1790*/  IMAD.U32 R11, RZ, RZ, UR7 ;  /* 0x00000007ff0b7e24 */ /* 0x000fe4000f8e00ff */
[----:B------:R-:W-:Y:S02]  /*17a0*/  IMAD.MOV.U32 R8, RZ, RZ, 0x70 ;  /* 0x00000070ff087424 */ /* 0x000fe400078e00ff */
[----:B------:R-:W-:Y:S02]  /*17b0*/  IMAD.MOV.U32 R12, RZ, RZ, 0x1 ;  /* 0x00000001ff0c7424 */ /* 0x000fe400078e00ff */
[----:B0-----:R-:W-:-:S07]  /*17c0*/  IMAD.MOV.U32 R13, RZ, RZ, RZ ;  /* 0x000000ffff0d7224 */ /* 0x001fce00078e00ff */
[----:B------:R-:W-:-:S07]  /*17d0*/  LEPC R20, `(.L_x_17) ;  /* 0x000000001014794e */ /* 0x000fce0000000000 */
[----:B-1---5:R-:W-:Y:S05]  /*17e0*/  CALL.ABS.NOINC R14 ;  /* 0x000000000e007343 */ /* 0x022fea0003c00000 */
.L_x_17:
[----:B------:R-:W-:-:S04]  /*17f0*/  IMAD.U32 R24, RZ, RZ, UR40 ;  /* 0x00000028ff187e24 */ /* 0x000fc8000f8e00ff */
[----:B------:R-:W-:-:S05]  /*1800*/  VIADD R24, R24, 0x12800 ;  /* 0x0001280018187836 */ /* 0x000fca0000000000 */
[----:B------:R-:W-:-:S13]  /*1810*/  LOP3.LUT P0, RZ, R24, 0x3ff, RZ, 0xc0, !PT ;  /* 0x000003ff18ff7812 */ /* 0x000fda000780c0ff */
[----:B------:R-:W-:Y:S05]  /*1820*/  @!P0 BRA `(.L_x_18) ;  /* 0x00000000007c8947 */ /* 0x000fea0003800000 */
[----:B------:R-:W-:Y:S01]  /*1830*/  MOV R23, 0x0 ;  /* 0x0000000000177802 */ /* 0x000fe20000000f00 */
[----:B------:R-:W-:Y:S01]  /*1840*/  ULDC.64 UR4, c[0x4][0x70] ;  /* 0x01001c0000047ab9 */ /* 0x000fe20000000a00 */
[----:B------:R-:W-:Y:S01]  /*1850*/  ULDC.64 UR6, c[0x4][0x78] ;  /* 0x01001e0000067ab9 */ /* 0x000fe20000000a00 */
[----:B------:R-:W-:Y:S01]  /*1860*/  IMAD.U32 R4, RZ, RZ, UR4 ;  /* 0x00000004ff047e24 */ /* 0x000fe2000f8e00ff */
[----:B------:R1:W2:Y:S01]  /*1870*/  LDC.64 R14, c[0x4][R23] ;  /* 0x01000000170e7b82 */ /* 0x0002a20000000a00 */
        /* <DEDUP_REMOVED lines=8> */
[----:B-1----:R-:W-:-:S07]  /*1900*/  IMAD.MOV.U32 R13, RZ, RZ, RZ ;  /* 0x000000ffff0d7224 */ /* 0x002fce00078e00ff */
[----:B------:R-:W-:-:S07]  /*1910*/  LEPC R20, `(.L_x_19) ;  /* 0x000000001014794e */ /* 0x000fce0000000000 */
[----:B0-2--5:R-:W-:Y:S05]  /*1920*/  CALL.ABS.NOINC R14 ;  /* 0x000000000e007343 */ /* 0x025fea0003c00000 */
.L_x_19:
[----:B------:R0:W1:Y:S01]  /*1930*/  LDC.64 R14, c[0x4][R23] ;  /* 0x01000000170e7b82 */ /* 0x0000620000000a00 */
[----:B------:R-:W-:Y:S01]  /*1940*/  ULDC.64 UR4, c[0x4][0x70] ;  /* 0x01001c0000047ab9 */ /* 0x000fe20000000a00 */
[----:B------:R-:W-:Y:S01]  /*1950*/  ULDC.64 UR6, c[0x4][0x10] ;  /* 0x0100040000067ab9 */ /* 0x000fe20000000a00 */
[----:B------:R-:W-:Y:S02]  /*1960*/  IMAD.U32 R4, RZ, RZ, UR4 ;  /* 0x00000004ff047e24 */ /* 0x000fe4000f8e00ff */
        /* <DEDUP_REMOVED lines=10> */
[----:B-1----:R-:W-:Y:S05]  /*1a10*/  CALL.ABS.NOINC R14 ;  /* 0x000000000e007343 */ /* 0x002fea0003c00000 */
.L_x_18:
[----:B0-----:R-:W-:Y:S01]  /*1a20*/  IMAD.U32 R0, RZ, RZ, UR41 ;  /* 0x00000029ff007e24 */ /* 0x001fe2000f8e00ff */
[----:B------:R-:W-:-:S04]  /*1a30*/  UMOV UR4, 0xffffffff ;  /* 0xffffffff00047882 */ /* 0x000fc80000000000 */
[----:B------:R-:W-:Y:S01]  /*1a40*/  ISETP.NE.AND P0, PT, R0, 0x3, PT ;  /* 0x000000030000780c */ /* 0x000fe20003f05270 */
[----:B------:R-:W-:-:S12]  /*1a50*/  BRA.DIV UR4, `(.L_x_20) ;  /* 0x0000006e04f07947 */ /* 0x000fd8000b800000 */
.L_x_205:
[----:B------:R-:W-:Y:S05]  /*1a60*/  @!P0 BRA `(.L_x_21) ;  /* 0x0000000000048947 */ /* 0x000fea0003800000 */
[----:B------:R-:W-:Y:S01]  /*1a70*/  BPT.TRAP 0x1 ;  /* 0x000000040000795c */ /* 0x000fe20000300000 */
.L_x_21:
[----:B------:R-:W-:Y:S02]  /*1a80*/  IMAD.U32 R3, RZ, RZ, UR39 ;  /* 0x00000027ff037e24 */ /* 0x000fe4000f8e00ff */
[----:B------:R-:W-:-:S03]  /*1a90*/  IMAD.U32 R0, RZ, RZ, UR38 ;  /* 0x00000026ff007e24 */ /* 0x000fc6000f8e00ff */
[----:B------:R-:W-:Y:S02]  /*1aa0*/  LEA R3, R3, UR40, 0x3 ;  /* 0x0000002803037c11 */ /* 0x000fe4000f8e18ff */
[----:B------:R-:W-:-:S04]  /*1ab0*/  SHF.L.U32 R0, R0, 0x1f, RZ ;  /* 0x0000001f00007819 */ /* 0x000fc800000006ff */
[----:B------:R0:W1:Y:S01]  /*1ac0*/  SYNCS.PHASECHK.TRANS64.TRYWAIT P1, [R3+URZ], R0 ;  /* 0x00000000030075a7 */ /* 0x000062000802017f */
[----:B------:R-:W-:Y:S05]  /*1ad0*/  @!P0 BRA `(.L_x_22) ;  /* 0x0000000000048947 */ /* 0x000fea0003800000 */
[----:B------:R-:W-:Y:S01]  /*1ae0*/  BPT.TRAP 0x1 ;  /* 0x000000040000795c */ /* 0x000fe20000300000 */
.L_x_22:
[----:B-1----:R-:W-:Y:S05]  /*1af0*/  @P1 BRA `(.L_x_23) ;  /* 0x0000000000081947 */ /* 0x002fea0003800000 */
[----:B------:R-:W1:Y:S02]  /*1b00*/  SYNCS.PHASECHK.TRANS64.TRYWAIT P1, [R3+URZ], R0 ;  /* 0x00000000030075a7 */ /* 0x000e64000802017f */
[----:B-1----:R-:W-:Y:S05]  /*1b10*/  @!P1 BRA `(.L_x_24) ;  /* 0x0000006c00dc9947 */ /* 0x002fea0003800000 */
.L_x_23:
[----:B------:R-:W-:-:S04]  /*1b20*/  UIADD3 UR4, UR39, 0x1, URZ ;  /* 0x0000000127047890 */ /* 0x000fc8000fffe03f */
[----:B------:R-:W-:Y:S02]  /*1b30*/  UISETP.NE.AND UP0, UPT, UR4, 0x9, UPT ;  /* 0x000000090400788c */ /* 0x000fe4000bf05270 */
[----:B01----:R-:W-:Y:S02]  /*1b40*/  IMAD.U32 R0, RZ, RZ, UR4 ;  /* 0x00000004ff007e24 */ /* 0x003fe4000f8e00ff */
[----:B------:R-:W-:Y:S02]  /*1b50*/  USEL UR4, URZ, 0x1, UP0 ;  /* 0x000000013f047887 */ /* 0x000fe40008000000 */
[----:B------:R-:W-:Y:S02]  /*1b60*/  PLOP3.LUT P1, PT, PT, PT, UP0, 0x80, 0x0 ;  /* 0x000000000000781c */ /* 0x000fe40003f2f008 */
[----:B------:R-:W-:Y:S02]  /*1b70*/  ULOP3.LUT UR4, UR38, UR4, URZ, 0x3c, !UPT ;  /* 0x0000000426047292 */ /* 0x000fe4000f8e3c3f */
[----:B------:R-:W-:-:S04]  /*1b80*/  SEL R0, R0, RZ, P1 ;  /* 0x000000ff00007207 */ /* 0x000fc80000800000 */
[----:B------:R-:W-:Y:S01]  /*1b90*/  IMAD.U32 R8, RZ, RZ, UR4 ;  /* 0x00000004ff087e24 */ /* 0x000fe2000f8e00ff */
[----:B------:R-:W-:Y:S06]  /*1ba0*/  @!P0 BRA `(.L_x_25) ;  /* 0x0000000000048947 */ /* 0x000fec0003800000 */
[----:B------:R-:W-:Y:S01]  /*1bb0*/  BPT.TRAP 0x1 ;  /* 0x000000040000795c */ /* 0x000fe20000300000 */
.L_x_25:
[----:B------:R-:W-:Y:S01]  /*1bc0*/  IMAD.U32 R3, RZ, RZ, UR39 ;  /* 0x00000027ff037e24 */ /* 0x000fe2000f8e00ff */
[----:B------:R-:W-:Y:S02]  /*1bd0*/  ISETP.NE.AND P3, PT, R114, RZ, PT ;  /* 0x000000ff7200720c */ /* 0x000fe40003f65270 */
[----:B------:R-:W-:Y:S01]  /*1be0*/  SHF.L.U32 R6, R8, 0x1f, RZ ;  /* 0x0000001f08067819 */ /* 0x000fe200000006ff */
[----:B------:R-:W-:Y:S01]  /*1bf0*/  IMAD R3, R3, 0x800, R94 ;  /* 0x0000080003037824 */ /* 0x000fe200078e025e */
[----:B------:R-:W-:-:S04]  /*1c00*/  ISETP.NE.AND P2, PT, RZ, UR42, PT ;  /* 0x0000002aff007c0c */ /* 0x000fc8000bf45270 */
[----:B------:R-:W-:Y:S02]  /*1c10*/  LEA R4, R3, UR40, 0x2 ;  /* 0x0000002803047c11 */ /* 0x000fe4000f8e10ff */
[----:B------:R-:W-:-:S03]  /*1c20*/  LEA R3, R0, UR40, 0x3 ;  /* 0x0000002800037c11 */ /* 0x000fc6000f8e18ff */
[C---:B------:R-:W-:Y:S01]  /*1c30*/  VIADD R7, R4.reuse, 0x800 ;  /* 0x0000080004077836 */ /* 0x040fe20000000000 */
[----:B------:R0:W1:Y:S01]  /*1c40*/  SYNCS.PHASECHK.TRANS64.TRYWAIT P1, [R3+URZ], R6 ;  /* 0x00000006030075a7 */ /* 0x000062000802017f */
[----:B------:R-:W-:Y:S01]  /*1c50*/  VIADD R5, R4, 0x890 ;  /* 0x0000089004057836 */ /* 0x000fe20000000000 */
[----:B------:R0:W2:Y:S01]  /*1c60*/  LDS R108, [R4+0x800] ;  /* 0x00080000046c7984 */ /* 0x0000a20000000800 */
[----:B------:R-:W-:-:S07]  /*1c70*/  @P3 VIADD R5, R7, 0x70 ;  /* 0x0000007007053836 */ /* 0x000fce0000000000 */
[----:B------:R-:W-:Y:S05]  /*1c80*/  WARPSYNC.ALL ;  /* 0x0000000000007948 */ /* 0x000fea0003800000 */
[----:B------:R-:W-:Y:S04]  /*1c90*/  LDS R109, [R4+0xc00] ;  /* 0x000c0000046d7984 */ /* 0x000fe80000000800 */
[----:B------:R-:W-:Y:S04]  /*1ca0*/  LDS R104, [R4+0x900] ;  /* 0x0009000004687984 */ /* 0x000fe80000000800 */
[----:B------:R-:W-:Y:S04]  /*1cb0*/  LDS R105, [R4+0xd00] ;  /* 0x000d000004697984 */ /* 0x000fe80000000800 */
[----:B------:R-:W-:Y:S04]  /*1cc0*/  LDS R110, [R5] ;  /* 0x00000000056e7984 */ /* 0x000fe80000000800 */
[----:B------:R-:W2:Y:S04]  /*1cd0*/  LDS R111, [R5+0x400] ;  /* 0x00040000056f7984 */ /* 0x000ea80000000800 */
[----:B------:R-:W-:Y:S04]  /*1ce0*/  LDS R106, [R5+0x100] ;  /* 0x00010000056a7984 */ /* 0x000fe80000000800 */
[----:B------:R-:W3:Y:S01]  /*1cf0*/  LDS R107, [R5+0x500] ;  /* 0x00050000056b7984 */ /* 0x000ee20000000800 */
[----:B------:R-:W-:Y:S01]  /*1d00*/  R2UR UR4, R24 ;  /* 0x00000000180472ca */ /* 0x000fe200000e0000 */
[----:B------:R-:W-:Y:S01]  /*1d10*/  UMOV UR7, 0x40000040 ;  /* 0x4000004000077882 */ /* 0x000fe20000000000 */
[----:B--2---:R-:W-:-:S11]  /*1d20*/  WARPGROUP.ARRIVE ;  /* 0x00000000000079c5 */ /* 0x004fd60000000000 */
[----:B------:R-:W-:-:S04]  /*1d30*/  USHF.R.U32.HI UR4, URZ, 0x4, UR4 ;  /* 0x000000043f047899 */ /* 0x000fc80008011604 */
[----:B------:R-:W-:-:S04]  /*1d40*/  ULOP3.LUT UR4, UR4, 0x3fff, URZ, 0xc0, !UPT ;  /* 0x00003fff04047892 */ /* 0x000fc8000f8ec03f */
[----:B------:R-:W-:-:S04]  /*1d50*/  ULOP3.LUT UR8, UR4, 0x10000, URZ, 0xfc, !UPT ;  /* 0x0001000004087892 */ /* 0x000fc8000f8efc3f */
[----:B------:R-:W-:-:S07]  /*1d60*/  ULEA UR4, UR39, UR8, 0xa ;  /* 0x0000000827047291 */ /* 0x000fce000f8e503f */
[----:B------:R-:W-:Y:S02]  /*1d70*/  UMOV UR6, UR4 ;  /* 0x0000000400067c82 */ /* 0x000fe40008000000 */
[----:B------:R-:W-:Y:S01]  /*1d80*/  HGMMA.64x128x8.F32.TF32 R24, R108, gdesc[UR4], RZ, !UPT, gsb0 ;  /* 0x05e000046c187df0 */ /* 0x000fe2000c0028ff */
[----:B------:R-:W-:Y:S01]  /*1d90*/  UIADD3 UR6, UR4, 0x2, URZ ;  /* 0x0000000204067890 */ /* 0x000fe2000fffe03f */
[----:B------:R-:W-:Y:S01]  /*1da0*/  UMOV UR7, 0x40000040 ;  /* 0x4000004000077882 */ /* 0x000fe20000000000 */
[----:B------:R-:W-:Y:S02]  /*1db0*/  WARPGROUP.DEPBAR.LE gsb0, 0x0 ;  /* 0x00008000000079c5 */ /* 0x000fe40000010000 */
[----:B---3--:R-:W-:-:S07]  /*1dc0*/  WARPGROUP.ARRIVE ;  /* 0x00000000000079c5 */ /* 0x008fce0000000000 */
[----:B------:R-:W-:Y:S01]  /*1dd0*/  HGMMA.64x128x8.F32.TF32 R24, R104, gdesc[UR4], R24, gsb0 ;  /* 0x05e0000468187df0 */ /* 0x000fe20008002818 */
[----:B------:R-:W-:Y:S01]  /*1de0*/  UIADD3 UR6, UR4, 0x4, URZ ;  /* 0x0000000404067890 */ /* 0x000fe2000fffe03f */
[----:B------:R-:W-:Y:S01]  /*1df0*/  UMOV UR7, 0x40000040 ;  /* 0x4000004000077882 */ /* 0x000fe20000000000 */
[----:B------:R-:W-:Y:S01]  /*1e00*/  UIADD3 UR4, UR4, 0x6, URZ ;  /* 0x0000000604047890 */ /* 0x000fe2000fffe03f */
[----:B------:R-:W-:Y:S02]  /*1e10*/  WARPGROUP.DEPBAR.LE gsb0, 0x0 ;  /* 0x00008000000079c5 */ /* 0x000fe40000010000 */
[----:B------:R-:W-:Y:S04]  /*1e20*/  LDS R104, [R4+0xa00] ;  /* 0x000a000004687984 */ /* 0x000fe80000000800 */
[----:B------:R-:W-:Y:S04]  /*1e30*/  LDS R105, [R4+0xe00] ;  /* 0x000e000004697984 */ /* 0x000fe80000000800 */
[----:B------:R-:W-:Y:S04]  /*1e40*/  LDS R106, [R5+0x200] ;  /* 0x00020000056a7984 */ /* 0x000fe80000000800 */
[----:B------:R-:W2:Y:S02]  /*1e50*/  LDS R107, [R5+0x600] ;  /* 0x00060000056b7984 */ /* 0x000ea40000000800 */
[----:B--2---:R-:W-:-:S06]  /*1e60*/  WARPGROUP.ARRIVE ;  /* 0x00000000000079c5 */ /* 0x004fcc0000000000 */
[----:B------:R-:W-:Y:S01]  /*1e70*/  HGMMA.64x128x8.F32.TF32 R24, R104, gdesc[UR4], R24, gsb0 ;  /* 0x05e0000468187df0 */ /* 0x000fe20008002818 */
[----:B------:R-:W-:Y:S01]  /*1e80*/  UMOV UR6, UR4 ;  /* 0x0000000400067c82 */ /* 0x000fe20008000000 */
[----:B------:R-:W-:Y:S01]  /*1e90*/  UMOV UR7, 0x40000040 ;  /* 0x4000004000077882 */ /* 0x000fe20000000000 */
[----:B------:R-:W-:Y:S02]  /*1ea0*/  WARPGROUP.DEPBAR.LE gsb0, 0x0 ;  /* 0x00008000000079c5 */ /* 0x000fe40000010000 */
[----:B------:R-:W-:Y:S04]  /*1eb0*/  LDS R104, [R4+0xb00] ;  /* 0x000b000004687984 */ /* 0x000fe80000000800 */
[----:B------:R-:W-:Y:S04]  /*1ec0*/  LDS R105, [R4+0xf00] ;  /* 0x000f000004697984 */ /* 0x000fe80000000800 */
[----:B------:R-:W-:Y:S04]  /*1ed0*/  LDS R106, [R5+0x300] ;  /* 0x00030000056a7984 */ /* 0x000fe80000000800 */
[----:B------:R-:W2:Y:S02]  /*1ee0*/  LDS R107, [R5+0x700] ;  /* 0x00070000056b7984 */ /* 0x000ea40000000800 */
[----:B--2---:R-:W-:-:S06]  /*1ef0*/  WARPGROUP.ARRIVE ;  /* 0x00000000000079c5 */ /* 0x004fcc0000000000 */
[----:B------:R-:W-:Y:S03]  /*1f00*/  HGMMA.64x128x8.F32.TF32 R24, R104, gdesc[UR4], R24, gsb0 ;  /* 0x05e0000468187df0 */ /* 0x000fe60008002818 */
[----:B------:R-:W-:Y:S02]  /*1f10*/  WARPGROUP.DEPBAR.LE gsb0, 0x0 ;  /* 0x00008000000079c5 */ /* 0x000fe40000010000 */
[----:B------:R-:W-:Y:S05]  /*1f20*/  @!P2 BRA `(.L_x_26) ;  /* 0x000000080090a947 */ /* 0x000fea0003800000 */
[----:B------:R-:W-:Y:S05]  /*1f30*/  @!P0 BRA `(.L_x_27) ;  /* 0x0000000000048947 */ /* 0x000fea0003800000 */
[----:B------:R-:W-:Y:S01]  /*1f40*/  BPT.TRAP 0x1 ;  /* 0x000000040000795c */ /* 0x000fe20000300000 */
.L_x_27:
[----:B------:R-:W-:-:S04]  /*1f50*/  IMAD.SHL.U32 R7, R0, 0x800, RZ ;  /* 0x0000080000077824 */ /* 0x000fc800078e00ff */
[----:B0-----:R-:W-:-:S05]  /*1f60*/  IMAD.IADD R4, R94, 0x1, R7 ;  /* 0x000000015e047824 */ /* 0x001fca00078e0207 */
[----:B------:R-:W-:-:S05]  /*1f70*/  LEA R4, R4, UR40, 0x2 ;  /* 0x0000002804047c11 */ /* 0x000fca000f8e10ff */
[C---:B------:R-:W-:Y:S02]  /*1f80*/  VIADD R9, R4.reuse, 0x800 ;  /* 0x0000080004097836 */ /* 0x040fe40000000000 */
[----:B------:R-:W-:Y:S02]  /*1f90*/  VIADD R5, R4, 0x890 ;  /* 0x0000089004057836 */ /* 0x000fe40000000000 */
[----:B------:R-:W-:Y:S01]  /*1fa0*/  @P3 VIADD R5, R9, 0x70 ;  /* 0x0000007009053836 */ /* 0x000fe20000000000 */
[----:B-1----:R-:W-:Y:S06]  /*1fb0*/  @P1 BRA `(.L_x_28) ;  /* 0x0000000000081947 */ /* 0x002fec0003800000 */
[----:B------:R-:W0:Y:S02]  /*1fc0*/  SYNCS.PHASECHK.TRANS64.TRYWAIT P1, [R3+URZ], R6 ;  /* 0x00000006030075a7 */ /* 0x000e24000802017f */
[----:B0-----:R-:W-:Y:S05]  /*1fd0*/  @!P1 BRA `(.L_x_29) ;  /* 0x0000006800c09947 */ /* 0x001fea0003800000 */
.L_x_28:
[----:B0-----:R-:W0:Y:S01]  /*1fe0*/  LDC R3, c[0x0][0x28c] ;  /* 0x0000a300ff037b82 */ /* 0x001e220000000800 */
[----:B------:R1:W2:Y:S01]  /*1ff0*/  LDS R108, [R4+0x800] ;  /* 0x00080000046c7984 */ /* 0x0002a20000000800 */
[----:B------:R-:W-:-:S03]  /*2000*/  UMOV UR4, UR39 ;  /* 0x0000002700047c82 */ /* 0x000fc60008000000 */
[----:B------:R1:W3:Y:S04]  /*2010*/  LDS R109, [R4+0xc00] ;  /* 0x000c0000046d7984 */ /* 0x0002e80000000800 */
[----:B------:R1:W4:Y:S04]  /*2020*/  LDS R110, [R5] ;  /* 0x00000000056e7984 */ /* 0x0003280000000800 */
[----:B------:R1:W1:Y:S01]  /*2030*/  LDS R111, [R5+0x400] ;  /* 0x00040000056f7984 */ /* 0x0002620000000800 */
[----:B0-----:R-:W-:-:S13]  /*2040*/  ISETP.GE.AND P1, PT, R3, 0x41, PT ;  /* 0x000000410300780c */ /* 0x001fda0003f26270 */
[----:B-1234-:R-:W-:Y:S05]  /*2050*/  @!P1 BRA `(.L_x_30) ;  /* 0x0000000400649947 */ /* 0x01efea0003800000 */
[----:B------:R-:W-:Y:S01]  /*2060*/  R2UR UR10, R0 ;  /* 0x00000000000a72ca */ /* 0x000fe200000e0000 */
[----:B------:R-:W-:Y:S01]  /*2070*/  IMAD.U32 R3, RZ, RZ, UR42 ;  /* 0x0000002aff037e24 */ /* 0x000fe2000f8e00ff */
[----:B------:R-:W-:-:S13]  /*2080*/  UMOV UR4, UR39 ;  /* 0x0000002700047c82 */ /* 0x000fda0008000000 */
.L_x_38:
[----:B------:R-:W-:-:S04]  /*2090*/  UIADD3 UR5, UR10, 0x1, URZ ;  /* 0x000000010a057890 */ /* 0x000fc8000fffe03f */
[----:B------:R-:W-:-:S04]  /*20a0*/  UISETP.NE.AND UP0, UPT, UR5, 0x9, UPT ;  /* 0x000000090500788c */ /* 0x000fc8000bf05270 */
[----:B------:R-:W-:Y:S02]  /*20b0*/  USEL UR6, URZ, 0x1, UP0 ;  /* 0x000000013f067887 */ /* 0x000fe40008000000 */
[----:B------:R-:W-:-:S04]  /*20c0*/  USEL UR5, UR5, URZ, UP0 ;  /* 0x0000003f05057287 */ /* 0x000fc80008000000 */
[----:B------:R-:W-:Y:S02]  /*20d0*/  LOP3.LUT R8, R8, UR6, RZ, 0x3c, !PT ;  /* 0x0000000608087c12 */ /* 0x000fe4000f8e3cff */
[----:B------:R-:W-:Y:S01]  /*20e0*/  IMAD.U32 R0, RZ, RZ, UR5 ;  /* 0x00000005ff007e24 */ /* 0x000fe2000f8e00ff */
[----:B0-----:R-:W-:Y:S06]  /*20f0*/  @!P0 BRA `(.L_x_31) ;  /* 0x0000000000048947 */ /* 0x001fec0003800000 */
[----:B------:R-:W-:Y:S01]  /*2100*/  BPT.TRAP 0x1 ;  /* 0x000000040000795c */ /* 0x000fe20000300000 */
.L_x_31:
[----:B------:R-:W-:Y:S01]  /*2110*/  LEA R6, R0, UR40, 0x3 ;  /* 0x0000002800067c11 */ /* 0x000fe2000f8e18ff */
[----:B------:R-:W-:Y:S01]  /*2120*/  ULEA UR9, UR10, UR8, 0xa ;  /* 0x000000080a097291 */ /* 0x000fe2000f8e503f */
[----:B------:R-:W-:Y:S01]  /*2130*/  SHF.L.U32 R9, R8, 0x1f, RZ ;  /* 0x0000001f08097819 */ /* 0x000fe200000006ff */
[----:B------:R-:W-:Y:S01]  /*2140*/  UMOV UR7, 0x40000040 ;  /* 0x4000004000077882 */ /* 0x000fe20000000000 */
[----:B------:R-:W-:Y:S01]  /*2150*/  IMAD.U32 R5, RZ, RZ, UR10 ;  /* 0x0000000aff057e24 */ /* 0x000fe2000f8e00ff */
[----:B------:R-:W-:Y:S01]  /*2160*/  ISETP.NE.AND P3, PT, R114, RZ, PT ;  /* 0x000000ff7200720c */ /* 0x000fe20003f65270 */
[----:B------:R0:W1:Y:S01]  /*2170*/  SYNCS.PHASECHK.TRANS64.TRYWAIT P1, [R6+URZ], R9 ;  /* 0x00000009060075a7 */ /* 0x000062000802017f */
[----:B------:R-:W-:Y:S01]  /*2180*/  WARPGROUP.ARRIVE ;  /* 0x00000000000079c5 */ /* 0x000fe20000000000 */
[----:B------:R-:W-:Y:S01]  /*2190*/  UMOV UR6, UR9 ;  /* 0x0000000900067c82 */ /* 0x000fe20008000000 */
[----:B------:R-:W-:-:S04]  /*21a0*/  IMAD R4, R5, 0x800, R94 ;  /* 0x0000080005047824 */ /* 0x000fc800078e025e */
[----:B------:R-:W-:Y:S01]  /*21b0*/  HGMMA.64x128x8.F32.TF32 R24, R108, gdesc[UR4], R24, gsb0 ;  /* 0x05e000046c187df0 */ /* 0x000fe20008002818 */
[----:B------:R-:W-:Y:S01]  /*21c0*/  LEA R7, R4, UR40, 0x2 ;  /* 0x0000002804077c11 */ /* 0x000fe2000f8e10ff */
[----:B------:R-:W-:Y:S01]  /*21d0*/  UIADD3 UR6, UR9, 0x2, URZ ;  /* 0x0000000209067890 */ /* 0x000fe2000fffe03f */
[----:B------:R-:W-:-:S03]  /*21e0*/  UMOV UR7, 0x40000040 ;  /* 0x4000004000077882 */ /* 0x000fc60000000000 */
[C---:B------:R-:W-:Y:S02]  /*21f0*/  VIADD R4, R7.reuse, 0x900 ;  /* 0x0000090007047836 */ /* 0x040fe40000000000 */
[----:B------:R-:W-:Y:S02]  /*2200*/  VIADD R5, R7, 0x990 ;  /* 0x0000099007057836 */ /* 0x000fe40000000000 */
[----:B------:R-:W-:Y:S01]  /*2210*/  @P3 VIADD R5, R4, 0x70 ;  /* 0x0000007004053836 */ /* 0x000fe20000000000 */
[----:B------:R-:W-:Y:S02]  /*2220*/  WARPGROUP.DEPBAR.LE gsb0, 0x0 ;  /* 0x00008000000079c5 */ /* 0x000fe40000010000 */
[----:B------:R-:W-:Y:S04]  /*2230*/  LDS R104, [R7+0x900] ;  /* 0x0009000007687984 */ /* 0x000fe80000000800 */
[----:B------:R-:W-:Y:S04]  /*2240*/  LDS R105, [R7+0xd00] ;  /* 0x000d000007697984 */ /* 0x000fe80000000800 */
[----:B------:R-:W-:Y:S04]  /*2250*/  LDS R106, [R5] ;  /* 0x00000000056a7984 */ /* 0x000fe80000000800 */
[----:B------:R-:W2:Y:S02]  /*2260*/  LDS R107, [R5+0x400] ;  /* 0x00040000056b7984 */ /* 0x000ea40000000800 */
[----:B--2---:R-:W-:-:S06]  /*2270*/  WARPGROUP.ARRIVE ;  /* 0x00000000000079c5 */ /* 0x004fcc0000000000 */
[----:B------:R-:W-:Y:S03]  /*2280*/  HGMMA.64x128x8.F32.TF32 R24, R104, gdesc[UR4], R24, gsb0 ;  /* 0x05e0000468187df0 */ /* 0x000fe60008002818 */
[----:B------:R-:W-:Y:S02]  /*2290*/  WARPGROUP.DEPBAR.LE gsb0, 0x0 ;  /* 0x00008000000079c5 */ /* 0x000fe40000010000 */
[----:B------:R0:W2:Y:S04]  /*22a0*/  LDS R104, [R7+0xa00] ;  /* 0x000a000007687984 */ /* 0x0000a80000000800 */
[----:B------:R0:W3:Y:S04]  /*22b0*/  LDS R105, [R7+0xe00] ;  /* 0x000e000007697984 */ /* 0x0000e80000000800 */
[----:B------:R0:W4:Y:S04]  /*22c0*/  LDS R106, [R5+0x100] ;  /* 0x00010000056a7984 */ /* 0x0001280000000800 */
[----:B------:R0:W0:Y:S01]  /*22d0*/  LDS R107, [R5+0x500] ;  /* 0x00050000056b7984 */ /* 0x0000220000000800 */
[----:B-1----:R-:W-:Y:S05]  /*22e0*/  @!P0 BRA `(.L_x_32) ;  /* 0x0000000000048947 */ /* 0x002fea0003800000 */
[----:B------:R-:W-:Y:S01]  /*22f0*/  BPT.TRAP 0x1 ;  /* 0x000000040000795c */ /* 0x000fe20000300000 */
.L_x_32:
[----:B------:R-:W-:Y:S02]  /*2300*/  UISETP.GT.U32.AND UP0, UPT, UR49, 0x1, UPT ;  /* 0x000000013100788c */ /* 0x000fe4000bf04070 */
[----:B------:R-:W-:-:S04]  /*2310*/  ULEA UR5, UR4, UR40, 0x3 ;  /* 0x0000002804057291 */ /* 0x000fc8000f8e183f */
[----:B------:R-:W-:Y:S01]  /*2320*/  UIADD3 UR5, UR5, 0x48, URZ ;  /* 0x0000004805057890 */ /* 0x000fe2000fffe03f */
[----:B------:R-:W-:-:S03]  /*2330*/  PLOP3.LUT P2, PT, PT, PT, UP0, 0x80, 0x0 ;  /* 0x000000000000781c */ /* 0x000fc60003f4f008 */
[----:B------:R-:W-:-:S09]  /*2340*/  UPRMT UR5, URZ, 0x654, UR5 ;  /* 0x000006543f057896 */ /* 0x000fd20008000005 */
[----:B------:R-:W-:Y:S01]  /*2350*/  SYNCS.ARRIVE.TRANS64.RED.A1T0 RZ, [UR5], RZ ;  /* 0x000000ffffff79a7 */ /* 0x000fe20008100405 */
[----:B------:R-:W-:Y:S05]  /*2360*/  @P2 BRA `(.L_x_33) ;  /* 0x0000000000042947 */ /* 0x000fea0003800000 */
[----:B------:R-:W-:Y:S01]  /*2370*/  BPT.TRAP 0x1 ;  /* 0x000000040000795c */ /* 0x000fe20000300000 */
.L_x_33:
[----:B------:R-:W-:Y:S01]  /*2380*/  UIADD3 UR6, UR9, 0x4, URZ ;  /* 0x0000000409067890 */ /* 0x000fe2000fffe03f */
[----:B0-234-:R-:W-:Y:S01]  /*2390*/  WARPGROUP.ARRIVE ;  /* 0x00000000000079c5 */ /* 0x01dfe20000000000 */
[----:B------:R-:W-:Y:S01]  /*23a0*/  UMOV UR7, 0x40000040 ;  /* 0x4000004000077882 */ /* 0x000fe20000000000 */
[----:B------:R-:W-:-:S04]  /*23b0*/  UIADD3 UR4, UR4, 0x1, URZ ;  /* 0x0000000104047890 */ /* 0x000fc8000fffe03f */
[----:B------:R-:W-:-:S05]  /*23c0*/  UISETP.NE.AND UP0, UPT, UR4, 0x9, UPT ;  /* 0x000000090400788c */ /* 0x000fca000bf05270 */
[----:B------:R-:W-:Y:S01]  /*23d0*/  HGMMA.64x128x8.F32.TF32 R24, R104, gdesc[UR4], R24, gsb0 ;  /* 0x05e0000468187df0 */ /* 0x000fe20008002818 */
[----:B------:R-:W-:Y:S02]  /*23e0*/  USEL UR4, UR4, URZ, UP0 ;  /* 0x0000003f04047287 */ /* 0x000fe40008000000 */
[----:B------:R-:W-:Y:S02]  /*23f0*/  WARPGROUP.DEPBAR.LE gsb0, 0x0 ;  /* 0x00008000000079c5 */ /* 0x000fe40000010000 */
[----:B------:R0:W1:Y:S04]  /*2400*/  LDS R104, [R7+0xb00] ;  /* 0x000b000007687984 */ /* 0x0000680000000800 */
[----:B------:R0:W2:Y:S04]  /*2410*/  LDS R105, [R7+0xf00] ;  /* 0x000f000007697984 */ /* 0x0000a80000000800 */
[----:B------:R0:W3:Y:S04]  /*2420*/  LDS R106, [R5+0x200] ;  /* 0x00020000056a7984 */ /* 0x0000e80000000800 */
[----:B------:R0:W4:Y:S01]  /*2430*/  LDS R107, [R5+0x600] ;  /* 0x00060000056b7984 */ /* 0x0001220000000800 */
[----:B------:R-:W-:Y:S05]  /*2440*/  @!P0 BRA `(.L_x_34) ;  /* 0x0000000000048947 */ /* 0x000fea0003800000 */
[----:B------:R-:W-:Y:S01]  /*2450*/  BPT.TRAP 0x1 ;  /* 0x000000040000795c */ /* 0x000fe20000300000 */
.L_x_34:
[----:B0-----:R-:W-:Y:S01]  /*2460*/  IMAD.SHL.U32 R7, R0, 0x800, RZ ;  /* 0x0000080000077824 */ /* 0x001fe200078e00ff */
[----:B------:R-:W-:Y:S03]  /*2470*/  BSSY B0, `(.L_x_35) ;  /* 0x0000009000007945 */ /* 0x000fe60003800000 */
[----:B------:R-:W-:-:S05]  /*2480*/  IMAD.IADD R4, R94, 0x1, R7 ;  /* 0x000000015e047824 */ /* 0x000fca00078e0207 */
[----:B------:R-:W-:-:S05]  /*2490*/  LEA R5, R4, UR40, 0x2 ;  /* 0x0000002804057c11 */ /* 0x000fca000f8e10ff */
[C---:B------:R-:W-:Y:S02]  /*24a0*/  VIADD R10, R5.reuse, 0x800 ;  /* 0x00000800050a7836 */ /* 0x040fe40000000000 */
[----:B------:R-:W-:Y:S02]  /*24b0*/  VIADD R4, R5, 0x890 ;  /* 0x0000089005047836 */ /* 0x000fe40000000000 */
[----:B------:R-:W-:Y:S01]  /*24c0*/  @P3 VIADD R4, R10, 0x70 ;  /* 0x000000700a043836 */ /* 0x000fe20000000000 */
[----:B------:R-:W-:Y:S06]  /*24d0*/  @P1 BRA `(.L_x_36) ;  /* 0x0000000000081947 */ /* 0x000fec0003800000 */
[----:B------:R-:W0:Y:S02]  /*24e0*/  SYNCS.PHASECHK.TRANS64.TRYWAIT P1, [R6+URZ], R9 ;  /* 0x00000009060075a7 */ /* 0x000e24000802017f */
[----:B0-----:R-:W-:Y:S05]  /*24f0*/  @!P1 BRA `(.L_x_37) ;  /* 0x00000064008c9947 */ /* 0x001fea0003800000 */
.L_x_36:
[----:B------:R-:W-:Y:S05]  /*2500*/  BSYNC B0 ;  /* 0x0000000000007941 */ /* 0x000fea0003800000 */
.L_x_35:
[----:B------:R0:W0:Y:S01]  /*2510*/  LDS R108, [R5+0x800] ;  /* 0x00080000056c7984 */ /* 0x0000220000000800 */
[----:B------:R-:W-:Y:S05]  /*2520*/  WARPSYNC.ALL ;  /* 0x0000000000007948 */ /* 0x000fea0003800000 */
[----:B------:R0:W0:Y:S04]  /*2530*/  LDS R109, [R5+0xc00] ;  /* 0x000c0000056d7984 */ /* 0x0000280000000800 */
[----:B------:R0:W0:Y:S04]  /*2540*/  LDS R110, [R4] ;  /* 0x00000000046e7984 */ /* 0x0000280000000800 */
[----:B------:R0:W0:Y:S01]  /*2550*/  LDS R111, [R4+0x400] ;  /* 0x00040000046f7984 */ /* 0x0000220000000800 */
[----:B------:R-:W-:Y:S01]  /*2560*/  UIADD3 UR6, UR9, 0x6, URZ ;  /* 0x0000000609067890 */ /* 0x000fe2000fffe03f */
[----:B-1234-:R-:W-:Y:S01]  /*2570*/  WARPGROUP.ARRIVE ;  /* 0x00000000000079c5 */ /* 0x01efe20000000000 */
[----:B------:R-:W-:Y:S01]  /*2580*/  UMOV UR7, 0x40000040 ;  /* 0x4000004000077882 */ /* 0x000fe20000000000 */
[C---:B------:R-:W-:Y:S01]  /*2590*/  ISETP.GT.AND P1, PT, R3.reuse, 0x2, PT ;  /* 0x000000020300780c */ /* 0x040fe20003f24270 */
[----:B------:R-:W-:Y:S01]  /*25a0*/  VIADD R3, R3, 0xffffffff ;  /* 0xffffffff03037836 */ /* 0x000fe20000000000 */
[----:B------:R-:W-:-:S04]  /*25b0*/  R2UR UR10, R0 ;  /* 0x00000000000a72ca */ /* 0x000fc800000e0000 */
[----:B------:R-:W-:Y:S03]  /*25c0*/  HGMMA.64x128x8.F32.TF32 R24, R104, gdesc[UR4], R24, gsb0 ;  /* 0x05e0000468187df0 */ /* 0x000fe60008002818 */
[----:B------:R-:W-:-:S04]  /*25d0*/  WARPGROUP.DEPBAR.LE gsb0, 0x0 ;  /* 0x00008000000079c5 */ /* 0x000fc80000010000 */
[----:B------:R-:W-:Y:S05]  /*25e0*/  @P1 BRA `(.L_x_38) ;  /* 0xfffffff800a81947 */ /* 0x000fea000383ffff */
.L_x_30:
[----:B0-----:R-:W-:Y:S01]  /*25f0*/  IMAD.MOV.U32 R5, RZ, RZ, 0x40000040 ;  /* 0x40000040ff057424 */ /* 0x001fe200078e00ff */
[----:B------:R-:W-:Y:S01]  /*2600*/  LEA R4, R0, UR8, 0xa ;  /* 0x0000000800047c11 */ /* 0x000fe2000f8e50ff */
[----:B------:R-:W-:Y:S01]  /*2610*/  WARPGROUP.ARRIVE ;  /* 0x00000000000079c5 */ /* 0x000fe20000000000 */
[----:B------:R-:W-:Y:S01]  /*2620*/  IMAD.IADD R7, R94, 0x1, R7 ;  /* 0x000000015e077824 */ /* 0x000fe200078e0207 */
[----:B------:R-:W-:Y:S02]  /*2630*/  ISETP.NE.AND P1, PT, R114, RZ, PT ;  /* 0x000000ff7200720c */ /* 0x000fe40003f25270 */
[----:B------:R-:W-:Y:S02]  /*2640*/  R2UR UR6, R4 ;  /* 0x00000000040672ca */ /* 0x000fe400000e0000 */
[----:B------:R-:W-:Y:S02]  /*2650*/  R2UR UR7, R5 ;  /* 0x00000000050772ca */ /* 0x000fe400000e0000 */
[----:B------:R-:W-:Y:S01]  /*2660*/  LEA R3, R7, UR40, 0x2 ;  /* 0x0000002807037c11 */ /* 0x000fe2000f8e10ff */
[----:B------:R-:W-:-:S04]  /*2670*/  IMAD.MOV.U32 R7, RZ, RZ, 0x40000040 ;  /* 0x40000040ff077424 */ /* 0x000fc800078e00ff */
[C---:B------:R-:W-:Y:S02]  /*2680*/  VIADD R6, R3.reuse, 0x900 ;  /* 0x0000090003067836 */ /* 0x040fe40000000000 */
[----:B------:R-:W-:Y:S02]  /*2690*/  VIADD R0, R3, 0x990 ;  /* 0x0000099003007836 */ /* 0x000fe40000000000 */
[----:B------:R-:W-:Y:S02]  /*26a0*/  @P1 VIADD R0, R6, 0x70 ;  /* 0x0000007006001836 */ /* 0x000fe40000000000 */
[----:B------:R-:W-:Y:S01]  /*26b0*/  HGMMA.64x128x8.F32.TF32 R24, R108, gdesc[UR4], R24, gsb0 ;  /* 0x05e000046c187df0 */ /* 0x000fe20008002818 */
[----:B------:R-:W-:Y:S01]  /*26c0*/  VIADD R6, R4, 0x2 ;  /* 0x0000000204067836 */ /* 0x000fe20000000000 */
[----:B------:R-:W-:-:S04]  /*26d0*/  R2UR UR7, R7 ;  /* 0x00000000070772ca */ /* 0x000fc800000e0000 */
[----:B------:R-:W-:Y:S01]  /*26e0*/  R2UR UR6, R6 ;  /* 0x00000000060672ca */ /* 0x000fe200000e0000 */
[----:B------:R-:W-:Y:S02]  /*26f0*/  WARPGROUP.DEPBAR.LE gsb0, 0x0 ;  /* 0x00008000000079c5 */ /* 0x000fe40000010000 */
[----:B------:R-:W-:Y:S04]  /*2700*/  LDS R104, [R3+0x900] ;  /* 0x0009000003687984 */ /* 0x000fe80000000800 */
[----:B------:R-:W-:Y:S04]  /*2710*/  LDS R105, [R3+0xd00] ;  /* 0x000d000003697984 */ /* 0x000fe80000000800 */
[----:B------:R-:W-:Y:S04]  /*2720*/  LDS R106, [R0] ;  /* 0x00000000006a7984 */ /* 0x000fe80000000800 */
[----:B------:R-:W0:Y:S02]  /*2730*/  LDS R107, [R0+0x400] ;  /* 0x00040000006b7984 */ /* 0x000e240000000800 */
[----:B0-----:R-:W-:-:S06]  /*2740*/  WARPGROUP.ARRIVE ;  /* 0x00000000000079c5 */ /* 0x001fcc0000000000 */
[----:B------:R-:W-:Y:S03]  /*2750*/  HGMMA.64x128x8.F32.TF32 R24, R104, gdesc[UR4], R24, gsb0 ;  /* 0x05e0000468187df0 */ /* 0x000fe60008002818 */
[----:B------:R-:W-:Y:S02]  /*2760*/  WARPGROUP.DEPBAR.LE gsb0, 0x0 ;  /* 0x00008000000079c5 */ /* 0x000fe40000010000 */
[----:B------:R0:W1:Y:S04]  /*2770*/  LDS R104, [R3+0xa00] ;  /* 0x000a000003687984 */ /* 0x0000680000000800 */
[----:B------:R0:W2:Y:S04]  /*2780*/  LDS R105, [R3+0xe00] ;  /* 0x000e000003697984 */ /* 0x0000a80000000800 */
[----:B------:R0:W3:Y:S04]  /*2790*/  LDS R106, [R0+0x100] ;  /* 0x00010000006a7984 */ /* 0x0000e80000000800 */
[----:B------:R0:W4:Y:S01]  /*27a0*/  LDS R107, [R0+0x500] ;  /* 0x00050000006b7984 */ /* 0x0001220000000800 */
[----:B------:R-:W-:Y:S05]  /*27b0*/  @!P0 BRA `(.L_x_39) ;  /* 0x0000000000048947 */ /* 0x000fea0003800000 */
[----:B------:R-:W-:Y:S01]  /*27c0*/  BPT.TRAP 0x1 ;  /* 0x000000040000795c */ /* 0x000fe20000300000 */
.L_x_39:
        /* <DEDUP_REMOVED lines=8> */
.L_x_40:
[C---:B------:R-:W-:Y:S01]  /*2850*/  VIADD R6, R4.reuse, 0x4 ;  /* 0x0000000404067836 */ /* 0x040fe20000000000 */
[----:B-1234-:R-:W-:Y:S01]  /*2860*/  WARPGROUP.ARRIVE ;  /* 0x00000000000079c5 */ /* 0x01efe20000000000 */
[----:B------:R-:W-:Y:S02]  /*2870*/  IMAD.MOV.U32 R7, RZ, RZ, 0x40000040 ;  /* 0x40000040ff077424 */ /* 0x000fe400078e00ff */
[----:B------:R-:W-:Y:S01]  /*2880*/  VIADD R4, R4, 0x6 ;  /* 0x0000000604047836 */ /* 0x000fe20000000000 */
[----:B------:R-:W-:Y:S01]  /*2890*/  R2UR UR6, R6 ;  /* 0x00000000060672ca */ /* 0x000fe200000e0000 */
[----:B------:R-:W-:Y:S01]  /*28a0*/  IMAD.MOV.U32 R5, RZ, RZ, 0x40000040 ;  /* 0x40000040ff057424 */ /* 0x000fe200078e00ff */
[----:B------:R-:W-:-:S13]  /*28b0*/  R2UR UR7, R7 ;  /* 0x00000000070772ca */ /* 0x000fda00000e0000 */
[----:B------:R-:W-:Y:S01]  /*28c0*/  HGMMA.64x128x8.F32.TF32 R24, R104, gdesc[UR4], R24, gsb0 ;  /* 0x05e0000468187df0 */ /* 0x000fe20008002818 */
[----:B------:R-:W-:Y:S02]  /*28d0*/  R2UR UR6, R4 ;  /* 0x00000000040672ca */ /* 0x000fe400000e0000 */
[----:B------:R-:W-:Y:S01]  /*28e0*/  R2UR UR7, R5 ;  /* 0x00000000050772ca */ /* 0x000fe200000e0000 */
[----:B------:R-:W-:Y:S02]  /*28f0*/  WARPGROUP.DEPBAR.LE gsb0, 0x0 ;  /* 0x00008000000079c5 */ /* 0x000fe40000010000 */
[----:B------:R-:W-:Y:S04]  /*2900*/  LDS R104, [R3+0xb00] ;  /* 0x000b000003687984 */ /* 0x000fe80000000800 */
[----:B------:R-:W-:Y:S04]  /*2910*/  LDS R105, [R3+0xf00] ;  /* 0x000f000003697984 */ /* 0x000fe80000000800 */
[----:B------:R-:W-:Y:S04]  /*2920*/  LDS R106, [R0+0x200] ;  /* 0x00020000006a7984 */ /* 0x000fe80000000800 */
[----:B------:R-:W1:Y:S02]  /*2930*/  LDS R107, [R0+0x600] ;  /* 0x00060000006b7984 */ /* 0x000e640000000800 */
[----:B-1----:R-:W-:-:S06]  /*2940*/  WARPGROUP.ARRIVE ;  /* 0x00000000000079c5 */ /* 0x002fcc0000000000 */
[----:B------:R-:W-:Y:S03]  /*2950*/  HGMMA.64x128x8.F32.TF32 R24, R104, gdesc[UR4], R24, gsb0 ;  /* 0x05e0000468187df0 */ /* 0x000fe60008002818 */
[----:B------:R-:W-:Y:S02]  /*2960*/  WARPGROUP.DEPBAR.LE gsb0, 0x0 ;  /* 0x00008000000079c5 */ /* 0x000fe40000010000 */
.L_x_26:
[----:B------:R2:W-:Y:S01]  /*2970*/  SYNCS.ARRIVE.TRANS64.A1T0 RZ, [R113+UR47], RZ ;  /* 0x000000ff71ff79a7 */ /* 0x0005e2000810002f */
[----:B------:R-:W-:Y:S05]  /*2980*/  @!P0 BRA `(.L_x_41) ;  /* 0x0000000000048947 */ /* 0x000fea0003800000 */
[----:B------:R-:W-:Y:S01]  /*2990*/  BPT.TRAP 0x1 ;  /* 0x000000040000795c */ /* 0x000fe20000300000 */
.L_x_41:
[----:B------:R-:W-:Y:S02]  /*29a0*/  UIADD3 UR6, UR42, UR39, URZ ;  /* 0x000000272a067290 */ /* 0x000fe4000fffe03f */
[----:B------:R-:W-:Y:S02]  /*29b0*/  UISETP.GT.U32.AND UP0, UPT, UR49, 0x1, UPT ;  /* 0x000000013100788c */ /* 0x000fe4000bf04070 */
[----:B------:R-:W-:-:S04]  /*29c0*/  UIMAD.WIDE.U32 UR4, UR6, 0x38e38e39, URZ ;  /* 0x38e38e39060478a5 */ /* 0x000fc8000f8e003f */
[----:B------:R-:W-:Y:S01]  /*29d0*/  USHF.R.U32.HI UR4, URZ, 0x1, UR5 ;  /* 0x000000013f047899 */ /* 0x000fe20008011605 */
[----:B------:R-:W-:-:S03]  /*29e0*/  PLOP3.LUT P0, PT, PT, PT, UP0, 0x80, 0x0 ;  /* 0x000000000000781c */ /* 0x000fc60003f0f008 */
[----:B------:R-:W-:-:S04]  /*29f0*/  UIMAD UR6, UR4, -0x9, UR6 ;  /* 0xfffffff7040678a4 */ /* 0x000fc8000f8e0206 */
[----:B------:R-:W-:-:S04]  /*2a00*/  ULEA UR6, UR6, UR40, 0x3 ;  /* 0x0000002806067291 */ /* 0x000fc8000f8e183f */
[----:B------:R-:W-:-:S04]  /*2a10*/  UIADD3 UR6, UR6, 0x48, URZ ;  /* 0x0000004806067890 */ /* 0x000fc8000fffe03f */
[----:B------:R-:W-:-:S09]  /*2a20*/  UPRMT UR6, URZ, 0x654, UR6 ;  /* 0x000006543f067896 */ /* 0x000fd20008000006 */
[----:B------:R-:W-:Y:S01]  /*2a30*/  SYNCS.ARRIVE.TRANS64.RED.A1T0 RZ, [UR6], RZ ;  /* 0x000000ffffff79a7 */ /* 0x000fe20008100406 */
[----:B------:R-:W-:Y:S05]  /*2a40*/  @P0 BRA `(.L_x_42) ;  /* 0x0000000000040947 */ /* 0x000fea0003800000 */
[----:B------:R-:W-:Y:S01]  /*2a50*/  BPT.TRAP 0x1 ;  /* 0x000000040000795c */ /* 0x000fe20000300000 */
.L_x_42:
[----:B0-----:R-:W-:Y:S01]  /*2a60*/  SHF.L.U32 R0, R112, 0x1f, RZ ;  /* 0x0000001f70007819 */ /* 0x001fe200000006ff */
[----:B------:R-:W-:Y:S01]  /*2a70*/  UIADD3 UR39, UR43, UR39, URZ ;  /* 0x000000272b277290 */ /* 0x000fe2000fffe03f */
[----:B------:R-:W-:Y:S01]  /*2a80*/  SHF.R.S32.HI R9, RZ, 0x1f, R19 ;  /* 0x0000001fff097819 */ /* 0x000fe20000011413 */
[----:B------:R-:W-:Y:S01]  /*2a90*/  UISETP.GE.U32.AND UP1, UPT, UR43, 0x9, UPT ;  /* 0x000000092b00788c */ /* 0x000fe2000bf26070 */
[----:B------:R-:W0:Y:S01]  /*2aa0*/  SYNCS.PHASECHK.TRANS64.TRYWAIT P0, [R101+URZ+0x8], R0 ;  /* 0x00000800650075a7 */ /* 0x000e22000800017f */
[----:B------:R-:W-:-:S04]  /*2ab0*/  UISETP.GT.U32.AND UP0, UPT, UR39, 0x8, UPT ;  /* 0x000000082700788c */ /* 0x000fc8000bf04070 */
[----:B------:R-:W-:-:S04]  /*2ac0*/  UISETP.LT.U32.AND UP0, UPT, UR43, 0x9, UP0 ;  /* 0x000000092b00788c */ /* 0x000fc80008701070 */
[----:B------:R-:W-:Y:S02]  /*2ad0*/  USEL UR6, URZ, 0x1, !UP0 ;  /* 0x000000013f067887 */ /* 0x000fe4000c000000 */
[----:B------:R-:W-:Y:S02]  /*2ae0*/  @UP1 UIMAD.WIDE.U32 UR4, UR39, 0x38e38e39, URZ ;  /* 0x38e38e39270418a5 */ /* 0x000fe4000f8e003f */
[----:B------:R-:W-:Y:S02]  /*2af0*/  ULOP3.LUT UR38, UR38, UR6, URZ, 0x3c, !UPT ;  /* 0x0000000626267292 */ /* 0x000fe4000f8e3c3f */
[----:B------:R-:W-:-:S04]  /*2b00*/  @UP1 USHF.R.U32.HI UR4, URZ, 0x1, UR5 ;  /* 0x000000013f041899 */ /* 0x000fc80008011605 */
[----:B------:R-:W-:Y:S01]  /*2b10*/  @UP1 ULOP3.LUT UR38, UR38, 0x1, UR4, 0x78, !UPT ;  /* 0x0000000126261892 */ /* 0x000fe2000f8e7804 */
[----:B0-----:R-:W-:Y:S11]  /*2b20*/  @!P0 BRA `(.L_x_43) ;  /* 0x0000006000148947 */ /* 0x001ff60003800000 */
.L_x_206:
[----:B------:R-:W-:Y:S01]  /*2b30*/  ULDC.64 UR4, c[0x0][0x5d0] ;  /* 0x0001740000047ab9 */ /* 0x000fe20000000a00 */
[----:B------:R-:W-:Y:S01]  /*2b40*/  ULDC UR6, c[0x0][0x284] ;  /* 0x0000a10000067ab9 */ /* 0x000fe20000000800 */
[----:B0-----:R-:W-:Y:S02]  /*2b50*/  IMAD R0, R9, UR4, RZ ;  /* 0x0000000409007c24 */ /* 0x001fe4000f8e02ff */
[----:B------:R-:W-:Y:S02]  /*2b60*/  IMAD.SHL.U32 R12, R18, 0x80, RZ ;  /* 0x00000080120c7824 */ /* 0x000fe400078e00ff */
[C---:B------:R-:W-:Y:S02]  /*2b70*/  IMAD R3, R19.reuse, UR5, R0 ;  /* 0x0000000513037c24 */ /* 0x040fe4000f8e0200 */
[----:B------:R-:W-:Y:S01]  /*2b80*/  IMAD.SHL.U32 R0, R22, 0x40, RZ ;  /* 0x0000004016007824 */ /* 0x000fe200078e00ff */
[----:B------:R-:W-:Y:S01]  /*2b90*/  SHF.R.S32.HI R13, RZ, 0x1f, R12 ;  /* 0x0000001fff0d7819 */ /* 0x000fe2000001140c */
[----:B------:R-:W-:Y:S01]  /*2ba0*/  IMAD.WIDE.U32 R4, R19, UR4, R92 ;  /* 0x0000000413047c25 */ /* 0x000fe2000f8e005c */
[----:B------:R-:W-:-:S02]  /*2bb0*/  ULDC.64 UR4, c[0x0][0x5c8] ;  /* 0x0001720000047ab9 */ /* 0x000fc40000000a00 */
[----:B------:R-:W-:Y:S01]  /*2bc0*/  ISETP.GE.AND P0, PT, R0, UR6, PT ;  /* 0x0000000600007c0c */ /* 0x000fe2000bf06270 */
[----:B------:R-:W-:Y:S01]  /*2bd0*/  ULDC UR6, c[0x0][0x288] ;  /* 0x0000a20000067ab9 */ /* 0x000fe20000000800 */
[----:B-1----:R-:W-:Y:S01]  /*2be0*/  IADD3 R4, P1, R12, R4, RZ ;  /* 0x000000040c047210 */ /* 0x002fe20007f3e0ff */
[----:B------:R-:W-:Y:S01]  /*2bf0*/  IMAD.WIDE R22, R22, 0x40, R90 ;  /* 0x0000004016167825 */ /* 0x000fe200078e025a */
[----:B------:R-:W-:Y:S02]  /*2c00*/  ISETP.GE.OR P0, PT, R12, UR6, P0 ;  /* 0x000000060c007c0c */ /* 0x000fe40008706670 */
[----:B------:R-:W-:Y:S01]  /*2c10*/  IADD3.X R5, R13, R5, R3, P1, !PT ;  /* 0x000000050d057210 */ /* 0x000fe20000ffe403 */
[----:B------:R-:W-:-:S04]  /*2c20*/  IMAD R7, R23, UR4, RZ ;  /* 0x0000000417077c24 */ /* 0x000fc8000f8e02ff */
[C---:B------:R-:W-:Y:S02]  /*2c30*/  IMAD R7, R22.reuse, UR5, R7 ;  /* 0x0000000516077c24 */ /* 0x040fe4000f8e0207 */
[----:B------:R-:W-:-:S04]  /*2c40*/  IMAD.WIDE.U32 R20, R22, UR4, R4 ;  /* 0x0000000416147c25 */ /* 0x000fc8000f8e0004 */
[----:B------:R-:W-:Y:S05]  /*2c50*/  @P0 BRA `(.L_x_44) ;  /* 0x0000003c00d80947 */ /* 0x000fea0003800000 */
[----:B-----5:R-:W-:Y:S01]  /*2c60*/  FSETP.NEU.AND P0, PT, R89, RZ, PT ;  /* 0x000000ff5900720b */ /* 0x020fe20003f0d000 */
[----:B------:R-:W-:Y:S01]  /*2c70*/  IMAD.IADD R3, R100, 0x1, -R12 ;  /* 0x0000000164037824 */ /* 0x000fe200078e0a0c */
[----:B------:R-:W-:Y:S01]  /*2c80*/  BSSY B0, `(.L_x_44) ;  /* 0x00003f3000007945 */ /* 0x000fe20003800000 */
[----:B------:R-:W-:Y:S02]  /*2c90*/  IMAD.IADD R0, R103, 0x1, -R0 ;  /* 0x0000000167007824 */ /* 0x000fe400078e0a00 */
[----:B------:R-:W-:Y:S01]  /*2ca0*/  IMAD.IADD R111, R21, 0x1, R7 ;  /* 0x00000001156f7824 */ /* 0x000fe200078e0207 */
[----:B------:R-:W-:-:S04]  /*2cb0*/  ISETP.GT.AND P2, PT, R3, RZ, PT ;  /* 0x000000ff0300720c */ /* 0x000fc80003f44270 */
[----:B------:R-:W-:-:S03]  /*2cc0*/  ISETP.GT.AND P3, PT, R0, RZ, P2 ;  /* 0x000000ff0000720c */ /* 0x000fc60001764270 */
[----:B------:R-:W-:Y:S10]  /*2cd0*/  @!P0 BRA `(.L_x_45) ;  /* 0x0000002c001c8947 */ /* 0x000ff40003800000 */
[----:B------:R-:W0:Y:S01]  /*2ce0*/  LDC.64 R104, c[0x0][0x5b8] ;  /* 0x00016e00ff687b82 */ /* 0x000e220000000a00 */
[----:B------:R-:W-:-:S07]  /*2cf0*/  ULDC.64 UR4, c[0x0][0x5c0] ;  /* 0x0001700000047ab9 */ /* 0x000fce0000000a00 */
[----:B------:R-:W1:Y:S08]  /*2d00*/  LDC.64 R106, c[0x0][0x5b0] ;  /* 0x00016c00ff6a7b82 */ /* 0x000e700000000a00 */
[----:B------:R-:W3:Y:S01]  /*2d10*/  LDC.64 R108, c[0x0][0x5a8] ;  /* 0x00016a00ff6c7b82 */ /* 0x000ee20000000a00 */
[-C--:B0-----:R-:W-:Y:S02]  /*2d20*/  IMAD R6, R9, R104.reuse, RZ ;  /* 0x0000006809067224 */ /* 0x081fe400078e02ff */
[----:B------:R-:W-:-:S04]  /*2d30*/  IMAD.WIDE.U32 R4, R19, R104, R92 ;  /* 0x0000006813047225 */ /* 0x000fc800078e005c */
[----:B------:R-:W-:Y:S01]  /*2d40*/  IMAD R21, R19, R105, R6 ;  /* 0x0000006913157224 */ /* 0x000fe200078e0206 */
[----:B------:R-:W-:Y:S01]  /*2d50*/  IADD3 R6, P0, R12, R4, RZ ;  /* 0x000000040c067210 */ /* 0x000fe20007f1e0ff */
[----:B-1----:R-:W-:-:S03]  /*2d60*/  IMAD R4, R23, R106, RZ ;  /* 0x0000006a17047224 */ /* 0x002fc600078e02ff */
[----:B------:R-:W-:Y:S01]  /*2d70*/  IADD3.X R7, R13, R5, R21, P0, !PT ;  /* 0x000000050d077210 */ /* 0x000fe200007fe415 */
[C---:B------:R-:W-:Y:S02]  /*2d80*/  IMAD R23, R22.reuse, R107, R4 ;  /* 0x0000006b16177224 */ /* 0x040fe400078e0204 */
[----:B------:R-:W-:-:S04]  /*2d90*/  IMAD.WIDE.U32 R4, R22, R106, R6 ;  /* 0x0000006a16047225 */ /* 0x000fc800078e0006 */
[----:B------:R-:W-:Y:S01]  /*2da0*/  IMAD.IADD R5, R5, 0x1, R23 ;  /* 0x0000000105057824 */ /* 0x000fe200078e0217 */
[----:B---3--:R-:W-:-:S04]  /*2db0*/  LEA R10, P0, R4, R108, 0x2 ;  /* 0x0000006c040a7211 */ /* 0x008fc800078010ff */
[----:B------:R-:W-:-:S05]  /*2dc0*/  LEA.HI.X R11, R4, R109, R5, 0x2, P0 ;  /* 0x0000006d040b7211 */ /* 0x000fca00000f1405 */
[----:B------:R0:W3:Y:S01]  /*2dd0*/  @P3 LDG.E.LTC128B R18, desc[UR36][R10.64] ;  /* 0x000000240a123981 */ /* 0x0000e2000c1e1920 */
[----:B------:R-:W-:Y:S01]  /*2de0*/  IMAD.WIDE.U32 R4, R22, R106, R12 ;  /* 0x0000006a16047225 */ /* 0x000fe200078e000c */
[----:B------:R-:W-:Y:S01]  /*2df0*/  LEA R8, P1, R20, UR4, 0x2 ;  /* 0x0000000414087c11 */ /* 0x000fe2000f8210ff */
[----:B------:R-:W-:Y:S01]  /*2e00*/  BSSY B1, `(.L_x_46) ;  /* 0x0000014000017945 */ /* 0x000fe20003800000 */
[----:B------:R-:W-:Y:S02]  /*2e10*/  IADD3 R14, P0, R92, R4, RZ ;  /* 0x000000045c0e7210 */ /* 0x000fe40007f1e0ff */
[----:B------:R-:W-:Y:S02]  /*2e20*/  LEA.HI.X R9, R20, UR5, R111, 0x2, P1 ;  /* 0x0000000514097c11 */ /* 0x000fe400088f146f */
[----:B------:R-:W-:Y:S01]  /*2e30*/  IADD3.X R15, R93, R23, R5, P0, !PT ;  /* 0x000000175d0f7210 */ /* 0x000fe200007fe405 */
[----:B0-----:R-:W-:Y:S01]  /*2e40*/  IMAD.SHL.U32 R10, R106, 0x8, RZ ;  /* 0x000000086a0a7824 */ /* 0x001fe200078e00ff */
[----:B------:R-:W-:-:S02]  /*2e50*/  ISETP.GT.AND P0, PT, R3, 0x1, PT ;  /* 0x000000010300780c */ /* 0x000fc40003f04270 */
[----:B------:R-:W-:Y:S01]  /*2e60*/  SHF.L.U64.HI R11, R106, 0x3, R107 ;  /* 0x000000036a0b7819 */ /* 0x000fe2000001026b */
[----:B------:R-:W-:Y:S01]  /*2e70*/  IMAD.WIDE.U32 R14, R19, R104, R14 ;  /* 0x00000068130e7225 */ /* 0x000fe200078e000e */
[----:B------:R-:W-:-:S03]  /*2e80*/  ISETP.GT.AND P1, PT, R0, RZ, P0 ;  /* 0x000000ff0000720c */ /* 0x000fc60000724270 */
[----:B------:R-:W-:Y:S01]  /*2e90*/  IMAD.WIDE.U32 R10, R22, R106, R10 ;  /* 0x0000006a160a7225 */ /* 0x000fe200078e000a */
[----:B---3--:R-:W-:-:S05]  /*2ea0*/  LOP3.LUT R4, R18, 0xffffe000, RZ, 0xc0, !PT ;  /* 0xffffe00012047812 */ /* 0x008fca00078ec0ff */
[----:B------:R-:W-:Y:S01]  /*2eb0*/  FMUL R5, R4, R89 ;  /* 0x0000005904057220 */ /* 0x000fe20000400000 */
[----:B------:R-:W-:-:S03]  /*2ec0*/  LEA R4, P4, R14, R108, 0x2 ;  /* 0x0000006c0e047211 */ /* 0x000fc600078810ff */
[----:B------:R-:W-:Y:S01]  /*2ed0*/  FFMA R105, R24, R88, R5 ;  /* 0x0000005818697223 */ /* 0x000fe20000000005 */
[----:B------:R-:W-:-:S04]  /*2ee0*/  IMAD.IADD R5, R21, 0x1, R15 ;  /* 0x0000000115057824 */ /* 0x000fc800078e020f */
[----:B------:R-:W-:Y:S02]  /*2ef0*/  F2FP.TF32.F32.PACK_B R105, R105 ;  /* 0x00000069ff69723e */ /* 0x000fe400024050ff */
[----:B------:R-:W-:-:S03]  /*2f00*/  LEA.HI.X R5, R14, R109, R5, 0x2, P4 ;  /* 0x0000006d0e057211 */ /* 0x000fc600020f1405 */
[----:B------:R0:W-:Y:S01]  /*2f10*/  @P3 STG.E desc[UR36][R8.64], R105 ;  /* 0x0000006908003986 */ /* 0x0001e2000c101924 */
[----:B------:R-:W-:Y:S05]  /*2f20*/  @!P1 BRA `(.L_x_47) ;  /* 0x0000000000049947 */ /* 0x000fea0003800000 */
[----:B------:R1:W5:Y:S02]  /*2f30*/  LDG.E.LTC128B R18, desc[UR36][R4.64+0x4] ;  /* 0x0000042404127981 */ /* 0x000364000c1e1920 */
.L_x_47:
[----:B------:R-:W-:Y:S05]  /*2f40*/  BSYNC B1 ;  /* 0x0000000000017941 */ /* 0x000fea0003800000 */
.L_x_46:
[----:B-----5:R-:W-:Y:S01]  /*2f50*/  LOP3.LUT R14, R18, 0xffffe000, RZ, 0xc0, !PT ;  /* 0xffffe000120e7812 */ /* 0x020fe200078ec0ff */
[----:B------:R-:W-:Y:S01]  /*2f60*/  IMAD.IADD R23, R23, 0x1, R11 ;  /* 0x0000000117177824 */ /* 0x000fe200078e020b */
[----:B------:R-:W-:Y:S02]  /*2f70*/  IADD3 R6, P3, R6, R10, RZ ;  /* 0x0000000a06067210 */ /* 0x000fe40007f7e0ff */
[----:B------:R-:W-:Y:S01]  /*2f80*/  ISETP.GT.AND P2, PT, R0, 0x8, P2 ;  /* 0x000000080000780c */ /* 0x000fe20001744270 */
[----:B------:R-:W-:Y:S02]  /*2f90*/  FMUL R14, R14, R89 ;  /* 0x000000590e0e7220 */ /* 0x000fe40000400000 */
[----:B------:R-:W-:Y:S02]  /*2fa0*/  IMAD.X R7, R23, 0x1, R7, P3 ;  /* 0x0000000117077824 */ /* 0x000fe400018e0607 */
[----:B------:R-:W-:Y:S01]  /*2fb0*/  FFMA R25, R25, R88, R14 ;  /* 0x0000005819197223 */ /* 0x000fe2000000000e */
[----:B------:R-:W-:-:S04]  /*2fc0*/  LEA R14, P3, R6, R108, 0x2 ;  /* 0x0000006c060e7211 */ /* 0x000fc800078610ff */
[----:B------:R-:W-:Y:S01]  /*2fd0*/  LEA.HI.X R15, R6, R109, R7, 0x2, P3 ;  /* 0x0000006d060f7211 */ /* 0x000fe200018f1407 */
[----:B------:R-:W-:Y:S01]  /*2fe0*/  @P1 IMAD.MOV.U32 R6, RZ, RZ, R8 ;  /* 0x000000ffff061224 */ /* 0x000fe200078e0008 */
[----:B------:R-:W-:Y:S01]  /*2ff0*/  F2FP.TF32.F32.PACK_B R25, R25 ;  /* 0x00000019ff19723e */ /* 0x000fe200024050ff */
[----:B------:R-:W-:-:S05]  /*3000*/  @P1 IMAD.MOV.U32 R7, RZ, RZ, R9 ;  /* 0x000000ffff071224 */ /* 0x000fca00078e0009 */
[----:B------:R3:W-:Y:S04]  /*3010*/  @P1 STG.E desc[UR36][R6.64+0x4], R25 ;  /* 0x0000041906001986 */ /* 0x0007e8000c101924 */
[----:B------:R-:W4:Y:S01]  /*3020*/  @P2 LDG.E.LTC128B R18, desc[UR36][R14.64] ;  /* 0x000000240e122981 */ /* 0x000f22000c1e1920 */
[----:B------:R-:W-:Y:S01]  /*3030*/  IADD3 R12, P1, P3, R92, R10, R12 ;  /* 0x0000000a5c0c7210 */ /* 0x000fe20007b3e00c */
[----:B------:R-:W-:Y:S01]  /*3040*/  BSSY B1, `(.L_x_48) ;  /* 0x0000011000017945 */ /* 0x000fe20003800000 */
[----:B------:R-:W-:Y:S02]  /*3050*/  ISETP.GT.AND P0, PT, R0, 0x8, P0 ;  /* 0x000000080000780c */ /* 0x000fe40000704270 */
[----:B------:R-:W-:-:S03]  /*3060*/  IADD3.X R13, R93, R23, R13, P1, P3 ;  /* 0x000000175d0d7210 */ /* 0x000fc60000fe640d */
[----:B------:R-:W-:Y:S01]  /*3070*/  IMAD.WIDE.U32 R12, R19, R104, R12 ;  /* 0x00000068130c7225 */ /* 0x000fe200078e000c */
[----:B------:R-:W-:-:S03]  /*3080*/  SHF.L.U64.HI R19, R97, 0x2, R96 ;  /* 0x0000000261137819 */ /* 0x000fc60000010260 */
[----:B------:R-:W-:Y:S01]  /*3090*/  IMAD.IADD R13, R21, 0x1, R13 ;  /* 0x00000001150d7824 */ /* 0x000fe200078e020d */
[----:B---3--:R-:W-:-:S04]  /*30a0*/  LEA R6, P3, R12, R108, 0x2 ;  /* 0x0000006c0c067211 */ /* 0x008fc800078610ff */
[----:B------:R-:W-:Y:S02]  /*30b0*/  LEA.HI.X R7, R12, R109, R13, 0x2, P3 ;  /* 0x0000006d0c077211 */ /* 0x000fe400018f140d */
[----:B----4-:R-:W-:-:S05]  /*30c0*/  LOP3.LUT R10, R18, 0xffffe000, RZ, 0xc0, !PT ;  /* 0xffffe000120a7812 */ /* 0x010fca00078ec0ff */
[----:B------:R-:W-:Y:S01]  /*30d0*/  FMUL R11, R10, R89 ;  /* 0x000000590a0b7220 */ /* 0x000fe20000400000 */
[----:B------:R-:W-:-:S03]  /*30e0*/  LEA R10, P1, R97, R8, 0x2 ;  /* 0x00000008610a7211 */ /* 0x000fc600078210ff */
[----:B------:R-:W-:Y:S02]  /*30f0*/  FFMA R23, R26, R88, R11 ;  /* 0x000000581a177223 */ /* 0x000fe4000000000b */
[----:B------:R-:W-:-:S03]  /*3100*/  IMAD.X R11, R19, 0x1, R9, P1 ;  /* 0x00000001130b7824 */ /* 0x000fc600008e0609 */
[----:B------:R-:W-:-:S05]  /*3110*/  F2FP.TF32.F32.PACK_B R23, R23 ;  /* 0x00000017ff17723e */ /* 0x000fca00024050ff */
[----:B------:R3:W-:Y:S01]  /*3120*/  @P2 STG.E desc[UR36][R10.64], R23 ;  /* 0x000000170a002986 */ /* 0x0007e2000c101924 */
[----:B------:R-:W-:Y:S05]  /*3130*/  @!P0 BRA `(.L_x_49) ;  /* 0x0000000000048947 */ /* 0x000fea0003800000 */
[----:B------:R4:W5:Y:S02]  /*3140*/  LDG.E.LTC128B R18, desc[UR36][R6.64+0x4] ;  /* 0x0000042406127981 */ /* 0x000964000c1e1920 */
.L_x_49:
[----:B------:R-:W-:Y:S05]  /*3150*/  BSYNC B1 ;  /* 0x0000000000017941 */ /* 0x000fea0003800000 */
.L_x_48:
[----:B-----5:R-:W-:Y:S01]  /*3160*/  LOP3.LUT R12, R18, 0xffffe000, RZ, 0xc0, !PT ;  /* 0xffffe000120c7812 */ /* 0x020fe200078ec0ff */
[----:B------:R-:W-:Y:S01]  /*3170*/  BSSY B1, `(.L_x_50) ;  /* 0x0000009000017945 */ /* 0x000fe20003800000 */
[----:B------:R-:W-:-:S03]  /*3180*/  ISETP.GT.AND P1, PT, R3, 0x8, PT ;  /* 0x000000080300780c */ /* 0x000fc60003f24270 */
[----:B------:R-:W-:Y:S01]  /*3190*/  FMUL R12, R12, R89 ;  /* 0x000000590c0c7220 */ /* 0x000fe20000400000 */
[----:B------:R-:W-:-:S03]  /*31a0*/  ISETP.GT.AND P2, PT, R0, RZ, P1 ;  /* 0x000000ff0000720c */ /* 0x000fc60000f44270 */
[----:B------:R-:W-:-:S05]  /*31b0*/  FFMA R27, R27, R88, R12 ;  /* 0x000000581b1b7223 */ /* 0x000fca000000000c */
[----:B------:R-:W-:-:S05]  /*31c0*/  F2FP.TF32.F32.PACK_B R27, R27 ;  /* 0x0000001bff1b723e */ /* 0x000fca00024050ff */
[----:B------:R0:W-:Y:S01]  /*31d0*/  @P0 STG.E desc[UR36][R10.64+0x4], R27 ;  /* 0x0000041b0a000986 */ /* 0x0001e2000c101924 */
[----:B------:R-:W-:Y:S05]  /*31e0*/  @!P2 BRA `(.L_x_51) ;  /* 0x000000000004a947 */ /* 0x000fea0003800000 */
[----:B------:R0:W5:Y:S02]  /*31f0*/  LDG.E.LTC128B R18, desc[UR36][R4.64+0x20] ;  /* 0x0000202404127981 */ /* 0x000164000c1e1920 */
.L_x_51:
[----:B------:R-:W-:Y:S05]  /*3200*/  BSYNC B1 ;  /* 0x0000000000017941 */ /* 0x000fea0003800000 */
.L_x_50:
        /* <DEDUP_REMOVED lines=10> */
.L_x_53:
[----:B------:R-:W-:Y:S05]  /*32b0*/  BSYNC B1 ;  /* 0x0000000000017941 */ /* 0x000fea0003800000 */
.L_x_52:
[----:B-----5:R-:W-:Y:S01]  /*32c0*/  LOP3.LUT R12, R18, 0xffffe000, RZ, 0xc0, !PT ;  /* 0xffffe000120c7812 */ /* 0x020fe200078ec0ff */
[----:B------:R-:W-:Y:S01]  /*32d0*/  BSSY B1, `(.L_x_54) ;  /* 0x0000008000017945 */ /* 0x000fe20003800000 */
[----:B------:R-:W-:-:S03]  /*32e0*/  ISETP.GT.AND P1, PT, R0, 0x8, P1 ;  /* 0x000000080000780c */ /* 0x000fc60000f24270 */
[----:B------:R-:W-:-:S04]  /*32f0*/  FMUL R12, R12, R89 ;  /* 0x000000590c0c7220 */ /* 0x000fc80000400000 */
[----:B------:R-:W-:-:S05]  /*3300*/  FFMA R29, R29, R88, R12 ;  /* 0x000000581d1d7223 */ /* 0x000fca000000000c */
[----:B------:R-:W-:-:S05]  /*3310*/  F2FP.TF32.F32.PACK_B R29, R29 ;  /* 0x0000001dff1d723e */ /* 0x000fca00024050ff */
[----:B------:R0:W-:Y:S01]  /*3320*/  @P3 STG.E desc[UR36][R8.64+0x24], R29 ;  /* 0x0000241d08003986 */ /* 0x0001e2000c101924 */
[----:B------:R-:W-:Y:S05]  /*3330*/  @!P1 BRA `(.L_x_55) ;  /* 0x0000000000049947 */ /* 0x000fea0003800000 */
[----:B------:R0:W5:Y:S02]  /*3340*/  LDG.E.LTC128B R18, desc[UR36][R6.64+0x20] ;  /* 0x0000202406127981 */ /* 0x000164000c1e1920 */
.L_x_55:
[----:B------:R-:W-:Y:S05]  /*3350*/  BSYNC B1 ;  /* 0x0000000000017941 */ /* 0x000fea0003800000 */
.L_x_54:
[----:B-----5:R-:W-:Y:S01]  /*3360*/  LOP3.LUT R12, R18, 0xffffe000, RZ, 0xc0, !PT ;  /* 0xffffe000120c7812 */ /* 0x020fe200078ec0ff */
[----:B------:R-:W-:Y:S01]  /*3370*/  BSSY B1, `(.L_x_56) ;  /* 0x0000008000017945 */ /* 0x000fe20003800000 */
[----:B------:R-:W-:-:S03]  /*3380*/  ISETP.GT.AND P0, PT, R0, 0x8, P0 ;  /* 0x000000080000780c */ /* 0x000fc60000704270 */
[----:B0-----:R-:W-:-:S04]  /*3390*/  FMUL R13, R12, R89 ;  /* 0x000000590c0d7220 */ /* 0x001fc80000400000 */
[----:B------:R-:W-:-:S05]  /*33a0*/  FFMA R13, R30, R88, R13 ;  /* 0x000000581e0d7223 */ /* 0x000fca000000000d */
[----:B------:R-:W-:-:S05]  /*33b0*/  F2FP.TF32.F32.PACK_B R13, R13 ;  /* 0x0000000dff0d723e */ /* 0x000fca00024050ff */
[----:B------:R0:W-:Y:S01]  /*33c0*/  @P1 STG.E desc[UR36][R10.64+0x20], R13 ;  /* 0x0000200d0a001986 */ /* 0x0001e2000c101924 */
[----:B------:R-:W-:Y:S05]  /*33d0*/  @!P0 BRA `(.L_x_57) ;  /* 0x0000000000048947 */ /* 0x000fea0003800000 */
[----:B------:R0:W5:Y:S02]  /*33e0*/  LDG.E.LTC128B R18, desc[UR36][R6.64+0x24] ;  /* 0x0000242406127981 */ /* 0x000164000c1e1920 */
.L_x_57:
[----:B------:R-:W-:Y:S05]  /*33f0*/  BSYNC B1 ;  /* 0x0000000000017941 */ /* 0x000fea0003800000 */
.L_x_56:
        /* <DEDUP_REMOVED lines=10> */
.L_x_59:
[----:B------:R-:W-:Y:S05]  /*34a0*/  BSYNC B1 ;  /* 0x0000000000017941 */ /* 0x000fea0003800000 */
.L_x_58:
[----:B-----5:R-:W-:Y:S01]  /*34b0*/  LOP3.LUT R12, R18, 0xffffe000, RZ, 0xc0, !PT ;  /* 0xffffe000120c7812 */ /* 0x020fe200078ec0ff */
[----:B------:R-:W-:Y:S01]  /*34c0*/  BSSY B1, `(.L_x_60) ;  /* 0x0000009000017945 */ /* 0x000fe20003800000 */
[----:B------:R-:W-:-:S03]  /*34d0*/  ISETP.GT.AND P0, PT, R3, 0x11, PT ;  /* 0x000000110300780c */ /* 0x000fc60003f04270 */
[----:B0-----:R-:W-:Y:S01]  /*34e0*/  FMUL R13, R12, R89 ;  /* 0x000000590c0d7220 */ /* 0x001fe20000400000 */
[----:B------:R-:W-:-:S03]  /*34f0*/  ISETP.GT.AND P3, PT, R0, RZ, P0 ;  /* 0x000000ff0000720c */ /* 0x000fc60000764270 */
[----:B------:R-:W-:-:S05]  /*3500*/  FFMA R13, R32, R88, R13 ;  /* 0x00000058200d7223 */ /* 0x000fca000000000d */
[----:B------:R-:W-:-:S05]  /*3510*/  F2FP.TF32.F32.PACK_B R13, R13 ;  /* 0x0000000dff0d723e */ /* 0x000fca00024050ff */
[----:B------:R0:W-:Y:S01]  /*3520*/  @P2 STG.E desc[UR36][R8.64+0x40], R13 ;  /* 0x0000400d08002986 */ /* 0x0001e2000c101924 */
[----:B------:R-:W-:Y:S05]  /*3530*/  @!P3 BRA `(.L_x_61) ;  /* 0x000000000004b947 */ /* 0x000fea0003800000 */
[----:B------:R0:W5:Y:S02]  /*3540*/  LDG.E.LTC128B R18, desc[UR36][R4.64+0x44] ;  /* 0x0000442404127981 */ /* 0x000164000c1e1920 */
.L_x_61:
[----:B------:R-:W-:Y:S05]  /*3550*/  BSYNC B1 ;  /* 0x0000000000017941 */ /* 0x000fea0003800000 */
.L_x_60:
        /* <DEDUP_REMOVED lines=9> */
.L_x_63:
[----:B------:R-:W-:Y:S05]  /*35f0*/  BSYNC B1 ;  /* 0x0000000000017941 */ /* 0x000fea0003800000 */
.L_x_62:
        /* <DEDUP_REMOVED lines=9> */
.L_x_65:
[----:B------:R-:W-:Y:S05]  /*3690*/  BSYNC B1 ;  /* 0x0000000000017941 */ /* 0x000fea0003800000 */
.L_x_64:
        /* <DEDUP_REMOVED lines=10> */
.L_x_67:
[----:B------:R-:W-:Y:S05]  /*3740*/  BSYNC B1 ;  /* 0x0000000000017941 */ /* 0x000fea0003800000 */
.L_x_66:
        /* <DEDUP_REMOVED lines=10> */
.L_x_69:
[----:B------:R-:W-:Y:S05]  /*37f0*/  BSYNC B1 ;  /* 0x0000000000017941 */ /* 0x000fea0003800000 */
.L_x_68:
        /* <DEDUP_REMOVED lines=9> */
.L_x_71:
[----:B------:R-:W-:Y:S05]  /*3890*/  BSYNC B1 ;  /* 0x0000000000017941 */ /* 0x000fea0003800000 */
.L_x_70:
        /* <DEDUP_REMOVED lines=9> */
.L_x_73:
[----:B------:R-:W-:Y:S05]  /*3930*/  BSYNC B1 ;  /* 0x0000000000017941 */ /* 0x000fea0003800000 */
.L_x_72:
        /* <DEDUP_REMOVED lines=10> */
.L_x_75:
[----:B------:R-:W-:Y:S05]  /*39e0*/  BSYNC B1 ;  /* 0x0000000000017941 */ /* 0x000fea0003800000 */
.L_x_74:
        /* <DEDUP_REMOVED lines=10> */
.L_x_77:
[----:B------:R-:W-:Y:S05]  /*3a90*/  BSYNC B1 ;  /* 0x0000000000017941 */ /* 0x000fea0003800000 */
.L_x_76:
        /* <DEDUP_REMOVED lines=9> */
.L_x_79:
[----:B------:R-:W-:Y:S05]  /*3b30*/  BSYNC B1 ;  /* 0x0000000000017941 */ /* 0x000fea0003800000 */
.L_x_78:
        /* <DEDUP_REMOVED lines=9> */
.L_x_81:
[----:B------:R-:W-:Y:S05]  /*3bd0*/  BSYNC B1 ;  /* 0x0000000000017941 */ /* 0x000fea0003800000 */
.L_x_80:
        /* <DEDUP_REMOVED lines=10> */
.L_x_83:
[----:B------:R-:W-:Y:S05]  /*3c80*/  BSYNC B1 ;  /* 0x0000000000017941 */ /* 0x000fea0003800000 */
.L_x_82:
        /* <DEDUP_REMOVED lines=10> */
.L_x_85:
[----:B------:R-:W-:Y:S05]  /*3d30*/  BSYNC B1 ;  /* 0x0000000000017941 */ /* 0x000fea0003800000 */
.L_x_84:
        /* <DEDUP_REMOVED lines=9> */
.L_x_87:
[----:B------:R-:W-:Y:S05]  /*3dd0*/  BSYNC B1 ;  /* 0x0000000000017941 */ /* 0x000fea0003800000 */
.L_x_86:
        /* <DEDUP_REMOVED lines=9> */
.L_x_89:
[----:B------:R-:W-:Y:S05]  /*3e70*/  BSYNC B1 ;  /* 0x0000000000017941 */ /* 0x000fea0003800000 */
.L_x_88:
        /* <DEDUP_REMOVED lines=10> */
.L_x_91:
[----:B------:R-:W-:Y:S05]  /*3f20*/  BSYNC B1 ;  /* 0x0000000000017941 */ /* 0x000fea0003800000 */
.L_x_90:
        /* <DEDUP_REMOVED lines=10> */
.L_x_93:
[----:B------:R-:W-:Y:S05]  /*3fd0*/  BSYNC B1 ;  /* 0x0000000000017941 */ /* 0x000fea0003800000 */
.L_x_92:
        /* <DEDUP_REMOVED lines=9> */
.L_x_95:
[----:B------:R-:W-:Y:S05]  /*4070*/  BSYNC B1 ;  /* 0x0000000000017941 */ /* 0x000fea0003800000 */
.L_x_94:
        /* <DEDUP_REMOVED lines=9> */
.L_x_97:
[----:B------:R-:W-:Y:S05]  /*4110*/  BSYNC B1 ;  /* 0x0000000000017941 */ /* 0x000fea0003800000 */
.L_x_96:
        /* <DEDUP_REMOVED lines=10> */
.L_x_99:
[----:B------:R-:W-:Y:S05]  /*41c0*/  BSYNC B1 ;  /* 0x0000000000017941 */ /* 0x000fea0003800000 */
.L_x_98:
        /* <DEDUP_REMOVED lines=10> */
.L_x_101:
[----:B------:R-:W-:Y:S05]  /*4270*/  BSYNC B1 ;  /* 0x0000000000017941 */ /* 0x000fea0003800000 */
.L_x_100:
        /* <DEDUP_REMOVED lines=9> */
.L_x_103:
[----:B------:R-:W-:Y:S05]  /*4310*/  BSYNC B1 ;  /* 0x0000000000017941 */ /* 0x000fea0003800000 */
.L_x_102:
        /* <DEDUP_REMOVED lines=9> */
.L_x_105:
[----:B------:R-:W-:Y:S05]  /*43b0*/  BSYNC B1 ;  /* 0x0000000000017941 */ /* 0x000fea0003800000 */
.L_x_104:
        /* <DEDUP_REMOVED lines=10> */
.L_x_107:
[----:B------:R-:W-:Y:S05]  /*4460*/  BSYNC B1 ;  /* 0x0000000000017941 */ /* 0x000fea0003800000 */
.L_x_106:
        /* <DEDUP_REMOVED lines=10> */
.L_x_109:
[----:B------:R-:W-:Y:S05]  /*4510*/  BSYNC B1 ;  /* 0x0000000000017941 */ /* 0x000fea0003800000 */
.L_x_108:
        /* <DEDUP_REMOVED lines=9> */
.L_x_111:
[----:B------:R-:W-:Y:S05]  /*45b0*/  BSYNC B1 ;  /* 0x0000000000017941 */ /* 0x000fea0003800000 */
.L_x_110:
        /* <DEDUP_REMOVED lines=9> */
.L_x_113:
[----:B------:R-:W-:Y:S05]  /*4650*/  BSYNC B1 ;  /* 0x0000000000017941 */ /* 0x000fea0003800000 */
.L_x_112:
        /* <DEDUP_REMOVED lines=10> */
.L_x_115:
[----:B------:R-:W-:Y:S05]  /*4700*/  BSYNC B1 ;  /* 0x0000000000017941 */ /* 0x000fea0003800000 */
.L_x_114:
        /* <DEDUP_REMOVED lines=10> */
.L_x_117:
[----:B------:R-:W-:Y:S05]  /*47b0*/  BSYNC B1 ;  /* 0x0000000000017941 */ /* 0x000fea0003800000 */
.L_x_116:
        /* <DEDUP_REMOVED lines=9> */
.L_x_119:
[----:B------:R-:W-:Y:S05]  /*4850*/  BSYNC B1 ;  /* 0x0000000000017941 */ /* 0x000fea0003800000 */
.L_x_118:
        /* <DEDUP_REMOVED lines=9> */
.L_x_121:
[----:B------:R-:W-:Y:S05]  /*48f0*/  BSYNC B1 ;  /* 0x0000000000017941 */ /* 0x000fea0003800000 */
.L_x_120:
        /* <DEDUP_REMOVED lines=10> */
.L_x_123:
[----:B------:R-:W-:Y:S05]  /*49a0*/  BSYNC B1 ;  /* 0x0000000000017941 */ /* 0x000fea0003800000 */
.L_x_122:
        /* <DEDUP_REMOVED lines=10> */
.L_x_125:
[----:B------:R-:W-:Y:S05]  /*4a50*/  BSYNC B1 ;  /* 0x0000000000017941 */ /* 0x000fea0003800000 */
.L_x_124:
        /* <DEDUP_REMOVED lines=9> */
.L_x_127:
[----:B------:R-:W-:Y:S05]  /*4af0*/  BSYNC B1 ;  /* 0x0000000000017941 */ /* 0x000fea0003800000 */
.L_x_126:
        /* <DEDUP_REMOVED lines=9> */
.L_x_129:
[----:B------:R-:W-:Y:S05]  /*4b90*/  BSYNC B1 ;  /* 0x0000000000017941 */ /* 0x000fea0003800000 */
.L_x_128:
        /* <DEDUP_REMOVED lines=10> */
.L_x_131:
[----:B------:R-:W-:Y:S05]  /*4c40*/  BSYNC B1 ;  /* 0x0000000000017941 */ /* 0x000fea0003800000 */
.L_x_130:
        /* <DEDUP_REMOVED lines=10> */
.L_x_133:
[----:B------:R-:W-:Y:S05]  /*4cf0*/  BSYNC B1 ;  /* 0x0000000000017941 */ /* 0x000fea0003800000 */
.L_x_132:
        /* <DEDUP_REMOVED lines=9> */
.L_x_135:
[----:B------:R-:W-:Y:S05]  /*4d90*/  BSYNC B1 ;  /* 0x0000000000017941 */ /* 0x000fea0003800000 */
.L_x_134:
        /* <DEDUP_REMOVED lines=9> */
.L_x_137:
[----:B------:R-:W-:Y:S05]  /*4e30*/  BSYNC B1 ;  /* 0x0000000000017941 */ /* 0x000fea0003800000 */
.L_x_136:
        /* <DEDUP_REMOVED lines=10> */
.L_x_139:
[----:B------:R-:W-:Y:S05]  /*4ee0*/  BSYNC B1 ;  /* 0x0000000000017941 */ /* 0x000fea0003800000 */
.L_x_138:
        /* <DEDUP_REMOVED lines=10> */
.L_x_141:
[----:B------:R-:W-:Y:S05]  /*4f90*/  BSYNC B1 ;  /* 0x0000000000017941 */ /* 0x000fea0003800000 */
.L_x_140:
        /* <DEDUP_REMOVED lines=9> */
.L_x_143:
[----:B------:R-:W-:Y:S05]  /*5030*/  BSYNC B1 ;  /* 0x0000000000017941 */ /* 0x000fea0003800000 */
.L_x_142:
        /* <DEDUP_REMOVED lines=9> */
.L_x_145:
[----:B------:R-:W-:Y:S05]  /*50d0*/  BSYNC B1 ;  /* 0x0000000000017941 */ /* 0x000fea0003800000 */
.L_x_144:
        /* <DEDUP_REMOVED lines=10> */
.L_x_147:
[----:B------:R-:W-:Y:S05]  /*5180*/  BSYNC B1 ;  /* 0x0000000000017941 */ /* 0x000fea0003800000 */
.L_x_146:
        /* <DEDUP_REMOVED lines=10> */
.L_x_149:
[----:B------:R-:W-:Y:S05]  /*5230*/  BSYNC B1 ;  /* 0x0000000000017941 */ /* 0x000fea0003800000 */
.L_x_148:
        /* <DEDUP_REMOVED lines=9> */
.L_x_151:
[----:B------:R-:W-:Y:S05]  /*52d0*/  BSYNC B1 ;  /* 0x0000000000017941 */ /* 0x000fea0003800000 */
.L_x_150:
        /* <DEDUP_REMOVED lines=9> */
.L_x_153:
[----:B------:R-:W-:Y:S05]  /*5370*/  BSYNC B1 ;  /* 0x0000000000017941 */ /* 0x000fea0003800000 */
.L_x_152:
        /* <DEDUP_REMOVED lines=10> */
.L_x_155:
[----:B------:R-:W-:Y:S05]  /*5420*/  BSYNC B1 ;  /* 0x0000000000017941 */ /* 0x000fea0003800000 */
.L_x_154:
        /* <DEDUP_REMOVED lines=10> */
.L_x_157:
[----:B------:R-:W-:Y:S05]  /*54d0*/  BSYNC B1 ;  /* 0x0000000000017941 */ /* 0x000fea0003800000 */
.L_x_156:
        /* <DEDUP_REMOVED lines=9> */
.L_x_159:
[----:B------:R-:W-:Y:S05]  /*5570*/  BSYNC B1 ;  /* 0x0000000000017941 */ /* 0x000fea0003800000 */
.L_x_158:
        /* <DEDUP_REMOVED lines=9> */
.L_x_161:
[----:B------:R-:W-:Y:S05]  /*5610*/  BSYNC B1 ;  /* 0x0000000000017941 */ /* 0x000fea0003800000 */
.L_x_160:
        /* <DEDUP_REMOVED lines=10> */
.L_x_163:
[----:B------:R-:W-:Y:S05]  /*56c0*/  BSYNC B1 ;  /* 0x0000000000017941 */ /* 0x000fea0003800000 */
.L_x_162:
        /* <DEDUP_REMOVED lines=10> */
.L_x_165:
[----:B------:R-:W-:Y:S05]  /*5770*/  BSYNC B1 ;  /* 0x0000000000017941 */ /* 0x000fea0003800000 */
.L_x_164:
[----:B01---5:R-:W-:Y:S01]  /*5780*/  LOP3.LUT R4, R18, 0xffffe000, RZ, 0xc0, !PT ;  /* 0xffffe00012047812 */ /* 0x023fe200078ec0ff */
        /* <DEDUP_REMOVED lines=8> */
.L_x_167:
[----:B------:R-:W-:Y:S05]  /*5810*/  BSYNC B1 ;  /* 0x0000000000017941 */ /* 0x000fea0003800000 */
.L_x_166:
[----:B-----5:R-:W-:Y:S01]  /*5820*/  LOP3.LUT R4, R18, 0xffffe000, RZ, 0xc0, !PT ;  /* 0xffffe00012047812 */ /* 0x020fe200078ec0ff */
[----:B------:R-:W-:Y:S01]  /*5830*/  @P1 IMAD.MOV.U32 R5, RZ, RZ, R11 ;  /* 0x000000ffff051224 */ /* 0x000fe200078e000b */
[----:B------:R-:W-:Y:S01]  /*5840*/  ISETP.GT.AND P0, PT, R0, 0x8, P0 ;  /* 0x000000080000780c */ /* 0x000fe20000704270 */
[----:B------:R-:W-:Y:S02]  /*5850*/  BSSY B1, `(.L_x_168) ;  /* 0x0000008000017945 */ /* 0x000fe40003800000 */
[----:B------:R-:W-:Y:S01]  /*5860*/  FMUL R3, R4, R89 ;  /* 0x0000005904037220 */ /* 0x000fe20000400000 */
[----:B------:R-:W-:-:S03]  /*5870*/  @P1 IMAD.MOV.U32 R4, RZ, RZ, R10 ;  /* 0x000000ffff041224 */ /* 0x000fc600078e000a */
[----:B------:R-:W-:-:S05]  /*5880*/  FFMA R3, R86, R88, R3 ;  /* 0x0000005856037223 */ /* 0x000fca0000000003 */
[----:B------:R-:W-:-:S05]  /*5890*/  F2FP.TF32.F32.PACK_B R3, R3 ;  /* 0x00000003ff03723e */ /* 0x000fca00024050ff */
[----:B------:R0:W-:Y:S01]  /*58a0*/  @P1 STG.E desc[UR36][R4.64+0x1e0], R3 ;  /* 0x0001e00304001986 */ /* 0x0001e2000c101924 */
[----:B------:R-:W-:Y:S05]  /*58b0*/  @!P0 BRA `(.L_x_169) ;  /* 0x0000000000048947 */ /* 0x000fea0003800000 */
[----:B------:R0:W5:Y:S02]  /*58c0*/  LDG.E.LTC128B R18, desc[UR36][R6.64+0x1e4] ;  /* 0x0001e42406127981 */ /* 0x000164000c1e1920 */
.L_x_169:
[----:B------:R-:W-:Y:S05]  /*58d0*/  BSYNC B1 ;  /* 0x0000000000017941 */ /* 0x000fea0003800000 */
.L_x_168:
[----:B------:R-:W-:Y:S05]  /*58e0*/  @!P0 BRA `(.L_x_170) ;  /* 0x0000001000b08947 */ /* 0x000fea0003800000 */
[----:B-----5:R-:W-:-:S05]  /*58f0*/  LOP3.LUT R18, R18, 0xffffe000, RZ, 0xc0, !PT ;  /* 0xffffe00012127812 */ /* 0x020fca00078ec0ff */
[----:B------:R-:W-:-:S04]  /*5900*/  FMUL R18, R18, R89 ;  /* 0x0000005912127220 */ /* 0x000fc80000400000 */
[----:B------:R-:W-:-:S05]  /*5910*/  FFMA R87, R87, R88, R18 ;  /* 0x0000005857577223 */ /* 0x000fca0000000012 */
[----:B------:R-:W-:-:S05]  /*5920*/  F2FP.TF32.F32.PACK_B R87, R87 ;  /* 0x00000057ff57723e */ /* 0x000fca00024050ff */
[----:B------:R0:W-:Y:S01]  /*5930*/  STG.E desc[UR36][R10.64+0x1e4], R87 ;  /* 0x0001e4570a007986 */ /* 0x0001e2000c101924 */
[----:B------:R-:W-:Y:S05]  /*5940*/  BRA `(.L_x_170) ;  /* 0x0000001000987947 */ /* 0x000fea0003800000 */
.L_x_45:
[----:B------:R-:W-:Y:S01]  /*5950*/  ISETP.GT.AND P4, PT, R3, 0x1, PT ;  /* 0x000000010300780c */ /* 0x000fe20003f84270 */
[----:B------:R-:W-:Y:S01]  /*5960*/  ULDC.64 UR4, c[0x0][0x5c0] ;  /* 0x0001700000047ab9 */ /* 0x000fe20000000a00 */
[-C--:B------:R-:W-:Y:S01]  /*5970*/  FMUL R9, R24, R88.reuse ;  /* 0x0000005818097220 */ /* 0x080fe20000400000 */
[----:B------:R-:W-:Y:S01]  /*5980*/  LEA R4, P1, R20, UR4, 0x2 ;  /* 0x0000000414047c11 */ /* 0x000fe2000f8210ff */
[-C--:B------:R-:W-:Y:S01]  /*5990*/  FMUL R25, R25, R88.reuse ;  /* 0x0000005819197220 */ /* 0x080fe20000400000 */
[----:B------:R-:W-:Y:S01]  /*59a0*/  ISETP.GT.AND P0, PT, R0, RZ, P4 ;  /* 0x000000ff0000720c */ /* 0x000fe20002704270 */
[-C--:B------:R-:W-:Y:S01]  /*59b0*/  FMUL R11, R26, R88.reuse ;  /* 0x000000581a0b7220 */ /* 0x080fe20000400000 */
[----:B------:R-:W-:Y:S01]  /*59c0*/  ISETP.GT.AND P2, PT, R0, 0x8, P2 ;  /* 0x000000080000780c */ /* 0x000fe20001744270 */
[-C--:B------:R-:W-:Y:S01]  /*59d0*/  FMUL R27, R27, R88.reuse ;  /* 0x000000581b1b7220 */ /* 0x080fe20000400000 */
[----:B------:R-:W-:Y:S01]  /*59e0*/  LEA.HI.X R5, R20, UR5, R111, 0x2, P1 ;  /* 0x0000000514057c11 */ /* 0x000fe200088f146f */
[-C--:B------:R-:W-:Y:S01]  /*59f0*/  FMUL R29, R29, R88.reuse ;  /* 0x000000581d1d7220 */ /* 0x080fe20000400000 */
[----:B------:R-:W-:Y:S01]  /*5a00*/  F2FP.TF32.F32.PACK_B R9, R9 ;  /* 0x00000009ff09723e */ /* 0x000fe200024050ff */
[-C--:B------:R-:W-:Y:S01]  /*5a10*/  FMUL R31, R31, R88.reuse ;  /* 0x000000581f1f7220 */ /* 0x080fe20000400000 */
[----:B------:R-:W-:Y:S01]  /*5a20*/  SHF.L.U64.HI R7, R97, 0x2, R96 ;  /* 0x0000000261077819 */ /* 0x000fe20000010260 */
[----:B------:R-:W-:Y:S01]  /*5a30*/  FMUL R33, R33, R88 ;  /* 0x0000005821217220 */ /* 0x000fe20000400000 */
[----:B------:R-:W-:Y:S01]  /*5a40*/  LEA R6, P1, R97, R4, 0x2 ;  /* 0x0000000461067211 */ /* 0x000fe200078210ff */
[----:B------:R0:W-:Y:S01]  /*5a50*/  @P3 STG.E desc[UR36][R4.64], R9 ;  /* 0x0000000904003986 */ /* 0x0001e2000c101924 */
[----:B------:R-:W-:Y:S01]  /*5a60*/  F2FP.TF32.F32.PACK_B R25, R25 ;  /* 0x00000019ff19723e */ /* 0x000fe200024050ff */
[-C--:B------:R-:W-:Y:S01]  /*5a70*/  FMUL R13, R34, R88.reuse ;  /* 0x00000058220d7220 */ /* 0x080fe20000400000 */
[----:B------:R-:W-:Y:S01]  /*5a80*/  F2FP.TF32.F32.PACK_B R11, R11 ;  /* 0x0000000bff0b723e */ /* 0x000fe200024050ff */
[----:B------:R-:W-:Y:S01]  /*5a90*/  IMAD.X R7, R7, 0x1, R5, P1 ;  /* 0x0000000107077824 */ /* 0x000fe200008e0605 */
[C---:B------:R-:W-:Y:S01]  /*5aa0*/  ISETP.GT.AND P3, PT, R3.reuse, 0x8, PT ;  /* 0x000000080300780c */ /* 0x040fe20003f64270 */
[----:B------:R-:W-:Y:S01]  /*5ab0*/  @P0 STG.E desc[UR36][R4.64+0x4], R25 ;  /* 0x0000041904000986 */ /* 0x000fe2000c101924 */
[----:B------:R-:W-:Y:S01]  /*5ac0*/  ISETP.GT.AND P0, PT, R3, 0x9, PT ;  /* 0x000000090300780c */ /* 0x000fe20003f04270 */
[-C--:B------:R-:W-:Y:S01]  /*5ad0*/  FMUL R35, R35, R88.reuse ;  /* 0x0000005823237220 */ /* 0x080fe20000400000 */
[C---:B------:R-:W-:Y:S01]  /*5ae0*/  ISETP.GT.AND P4, PT, R0.reuse, 0x8, P4 ;  /* 0x000000080000780c */ /* 0x040fe20002784270 */
[----:B------:R1:W-:Y:S01]  /*5af0*/  @P2 STG.E desc[UR36][R6.64], R11 ;  /* 0x0000000b06002986 */ /* 0x0003e2000c101924 */
[----:B------:R-:W-:Y:S01]  /*5b00*/  ISETP.GT.AND P1, PT, R0, RZ, P3 ;  /* 0x000000ff0000720c */ /* 0x000fe20001f24270 */
[-C--:B0-----:R-:W-:Y:S01]  /*5b10*/  FMUL R9, R28, R88.reuse ;  /* 0x000000581c097220 */ /* 0x081fe20000400000 */
[C---:B------:R-:W-:Y:S01]  /*5b20*/  ISETP.GT.AND P2, PT, R0.reuse, RZ, P0 ;  /* 0x000000ff0000720c */ /* 0x040fe20000744270 */
[-C--:B------:R-:W-:Y:S01]  /*5b30*/  FMUL R37, R37, R88.reuse ;  /* 0x0000005825257220 */ /* 0x080fe20000400000 */
[----:B------:R-:W-:Y:S01]  /*5b40*/  ISETP.GT.AND P3, PT, R0, 0x8, P3 ;  /* 0x000000080000780c */ /* 0x000fe20001f64270 */
[-C--:B------:R-:W-:Y:S01]  /*5b50*/  FMUL R39, R39, R88.reuse ;  /* 0x0000005827277220 */ /* 0x080fe20000400000 */
[----:B------:R-:W-:Y:S01]  /*5b60*/  F2FP.TF32.F32.PACK_B R27, R27 ;  /* 0x0000001bff1b723e */ /* 0x000fe200024050ff */
[-C--:B------:R-:W-:Y:S01]  /*5b70*/  FMUL R41, R41, R88.reuse ;  /* 0x0000005829297220 */ /* 0x080fe20000400000 */
[----:B------:R-:W-:Y:S01]  /*5b80*/  F2FP.TF32.F32.PACK_B R9, R9 ;  /* 0x00000009ff09723e */ /* 0x000fe200024050ff */
[-C--:B------:R-:W-:Y:S01]  /*5b90*/  FMUL R43, R43, R88.reuse ;  /* 0x000000582b2b7220 */ /* 0x080fe20000400000 */
[----:B------:R-:W-:Y:S01]  /*5ba0*/  F2FP.TF32.F32.PACK_B R29, R29 ;  /* 0x0000001dff1d723e */ /* 0x000fe200024050ff */
[-C--:B-1----:R-:W-:Y:S01]  /*5bb0*/  FMUL R11, R30, R88.reuse ;  /* 0x000000581e0b7220 */ /* 0x082fe20000400000 */
[----:B------:R-:W-:Y:S01]  /*5bc0*/  @P4 STG.E desc[UR36][R6.64+0x4], R27 ;  /* 0x0000041b06004986 */ /* 0x000fe2000c101924 */
[----:B------:R-:W-:Y:S01]  /*5bd0*/  ISETP.GT.AND P4, PT, R3, 0x11, PT ;  /* 0x000000110300780c */ /* 0x000fe20003f84270 */
[-C--:B------:R-:W-:Y:S01]  /*5be0*/  FMUL R45, R45, R88.reuse ;  /* 0x000000582d2d7220 */ /* 0x080fe20000400000 */
[C---:B------:R-:W-:Y:S01]  /*5bf0*/  ISETP.GT.AND P0, PT, R0.reuse, 0x8, P0 ;  /* 0x000000080000780c */ /* 0x040fe20000704270 */
[----:B------:R0:W-:Y:S01]  /*5c00*/  @P1 STG.E desc[UR36][R4.64+0x20], R9 ;  /* 0x0000200904001986 */ /* 0x0001e2000c101924 */
[----:B------:R-:W-:Y:S01]  /*5c10*/  F2FP.TF32.F32.PACK_B R11, R11 ;  /* 0x0000000bff0b723e */ /* 0x000fe200024050ff */
[-C--:B------:R-:W-:Y:S01]  /*5c20*/  FMUL R47, R47, R88.reuse ;  /* 0x000000582f2f7220 */ /* 0x080fe20000400000 */
[----:B------:R-:W-:Y:S01]  /*5c30*/  F2FP.TF32.F32.PACK_B R31, R31 ;  /* 0x0000001fff1f723e */ /* 0x000fe200024050ff */
[----:B------:R-:W-:Y:S01]  /*5c40*/  @P2 STG.E desc[UR36][R4.64+0x24], R29 ;  /* 0x0000241d04002986 */ /* 0x000fe2000c101924 */
[----:B------:R-:W-:Y:S01]  /*5c50*/  ISETP.GT.AND P2, PT, R3, 0x10, PT ;  /* 0x000000100300780c */ /* 0x000fe20003f44270 */
[-C--:B------:R-:W-:Y:S01]  /*5c60*/  FMUL R49, R49, R88.reuse ;  /* 0x0000005831317220 */ /* 0x080fe20000400000 */
[----:B------:R-:W-:Y:S01]  /*5c70*/  F2FP.TF32.F32.PACK_B R33, R33 ;  /* 0x00000021ff21723e */ /* 0x000fe200024050ff */
[----:B------:R1:W-:Y:S01]  /*5c80*/  @P3 STG.E desc[UR36][R6.64+0x20], R11 ;  /* 0x0000200b06003986 */ /* 0x0003e2000c101924 */
[C---:B------:R-:W-:Y:S01]  /*5c90*/  ISETP.GT.AND P1, PT, R0.reuse, RZ, P2 ;  /* 0x000000ff0000720c */ /* 0x040fe20001724270 */
[-C--:B------:R-:W-:Y:S01]  /*5ca0*/  FMUL R51, R51, R88.reuse ;  /* 0x0000005833337220 */ /* 0x080fe20000400000 */
[----:B------:R-:W-:Y:S01]  /*5cb0*/  ISETP.GT.AND P3, PT, R0, RZ, P4 ;  /* 0x000000ff0000720c */ /* 0x000fe20002764270 */
[-C--:B0-----:R-:W-:Y:S01]  /*5cc0*/  FMUL R9, R32, R88.reuse ;  /* 0x0000005820097220 */ /* 0x081fe20000400000 */
[----:B------:R-:W-:Y:S01]  /*5cd0*/  ISETP.GT.AND P2, PT, R0, 0x8, P2 ;  /* 0x000000080000780c */ /* 0x000fe20001744270 */
[----:B------:R-:W-:Y:S01]  /*5ce0*/  @P0 STG.E desc[UR36][R6.64+0x24], R31 ;  /* 0x0000241f06000986 */ /* 0x000fe2000c101924 */
[----:B------:R-:W-:Y:S01]  /*5cf0*/  F2FP.TF32.F32.PACK_B R13, R13 ;  /* 0x0000000dff0d723e */ /* 0x000fe200024050ff */
[-C--:B------:R-:W-:Y:S01]  /*5d00*/  FMUL R53, R53, R88.reuse ;  /* 0x0000005835357220 */ /* 0x080fe20000400000 */
[----:B------:R-:W-:Y:S01]  /*5d10*/  F2FP.TF32.F32.PACK_B R9, R9 ;  /* 0x00000009ff09723e */ /* 0x000fe200024050ff */
[-C--:B------:R-:W-:Y:S01]  /*5d20*/  FMUL R55, R55, R88.reuse ;  /* 0x0000005837377220 */ /* 0x080fe20000400000 */
[----:B------:R-:W-:Y:S01]  /*5d30*/  ISETP.GT.AND P0, PT, R3, 0x19, PT ;  /* 0x000000190300780c */ /* 0x000fe20003f04270 */
[-C--:B-1----:R-:W-:Y:S01]  /*5d40*/  FMUL R11, R38, R88.reuse ;  /* 0x00000058260b7220 */ /* 0x082fe20000400000 */
        /* <DEDUP_REMOVED lines=14> */
[C---:B------:R-:W-:Y:S01]  /*5e30*/  ISETP.GT.AND P3, PT, R0.reuse, 0x8, P3 ;  /* 0x000000080000780c */ /* 0x040fe20001f64270 */
[----:B------:R-:W-:Y:S01]  /*5e40*/  @P4 STG.E desc[UR36][R6.64+0x44], R35 ;  /* 0x0000442306004986 */ /* 0x000fe2000c101924 */
[----:B------:R-:W-:Y:S01]  /*5e50*/  ISETP.GT.AND P4, PT, R3, 0x21, PT ;  /* 0x000000210300780c */ /* 0x000fe20003f84270 */
[-C--:B------:R-:W-:Y:S01]  /*5e60*/  FMUL R63, R63, R88.reuse ;  /* 0x000000583f3f7220 */ /* 0x080fe20000400000 */
[----:B------:R-:W-:Y:S01]  /*5e70*/  F2FP.TF32.F32.PACK_B R9, R9 ;  /* 0x00000009ff09723e */ /* 0x000fe200024050ff */
[-C--:B------:R-:W-:Y:S01]  /*5e80*/  FMUL R65, R65, R88.reuse ;  /* 0x0000005841417220 */ /* 0x080fe20000400000 */
[----:B------:R-:W-:Y:S01]  /*5e90*/  ISETP.GT.AND P0, PT, R0, 0x8, P0 ;  /* 0x000000080000780c */ /* 0x000fe20000704270 */
[-C--:B-1----:R-:W-:Y:S01]  /*5ea0*/  FMUL R13, R42, R88.reuse ;  /* 0x000000582a0d7220 */ /* 0x082fe20000400000 */
[----:B------:R-:W-:Y:S01]  /*5eb0*/  F2FP.TF32.F32.PACK_B R39, R39 ;  /* 0x00000027ff27723e */ /* 0x000fe200024050ff */
        /* <DEDUP_REMOVED lines=15> */
[----:B------:R-:W-:Y:S01]  /*5fb0*/  ISETP.GT.AND P4, PT, R0, 0x8, P4 ;  /* 0x000000080000780c */ /* 0x000fe20002784270 */
[-C--:B------:R-:W-:Y:S01]  /*5fc0*/  FMUL R73, R73, R88.reuse ;  /* 0x0000005849497220 */ /* 0x080fe20000400000 */
[----:B------:R-:W-:Y:S01]  /*5fd0*/  F2FP.TF32.F32.PACK_B R9, R9 ;  /* 0x00000009ff09723e */ /* 0x000fe200024050ff */
[-C--:B------:R-:W-:Y:S01]  /*5fe0*/  FMUL R75, R75, R88.reuse ;  /* 0x000000584b4b7220 */ /* 0x080fe20000400000 */
[----:B------:R-:W-:Y:S01]  /*5ff0*/  ISETP.GT.AND P0, PT, R3, 0x29, PT ;  /* 0x000000290300780c */ /* 0x000fe20003f04270 */
        /* <DEDUP_REMOVED lines=21> */
[C---:B------:R-:W-:Y:S01]  /*6150*/  ISETP.GT.AND P4, PT, R3.reuse, 0x30, PT ;  /* 0x000000300300780c */ /* 0x040fe20003f84270 */
[-C--:B-1----:R-:W-:Y:S01]  /*6160*/  FMUL R13, R50, R88.reuse ;  /* 0x00000058320d7220 */ /* 0x082fe20000400000 */
[----:B------:R-:W-:Y:S01]  /*6170*/  F2FP.TF32.F32.PACK_B R51, R51 ;  /* 0x00000033ff33723e */ /* 0x000fe200024050ff */
[----:B------:R0:W-:Y:S01]  /*6180*/  @P1 STG.E desc[UR36][R4.64+0xa0], R9 ;  /* 0x0000a00904001986 */ /* 0x0001e2000c101924 */
[----:B------:R-:W-:Y:S01]  /*6190*/  ISETP.GT.AND P1, PT, R3, 0x31, PT ;  /* 0x000000310300780c */ /* 0x000fe20003f24270 */
[----:B------:R-:W-:Y:S01]  /*61a0*/  FMUL R87, R87, R88 ;  /* 0x0000005857577220 */ /* 0x000fe20000400000 */
[----:B------:R-:W-:Y:S01]  /*61b0*/  F2FP.TF32.F32.PACK_B R13, R13 ;  /* 0x0000000dff0d723e */ /* 0x000fe200024050ff */
[----:B------:R-:W-:Y:S01]  /*61c0*/  @P2 STG.E desc[UR36][R4.64+0xa4], R45 ;  /* 0x0000a42d04002986 */ /* 0x000fe2000c101924 */
[----:B------:R-:W-:-:S02]  /*61d0*/  ISETP.GT.AND P2, PT, R0, RZ, P4 ;  /* 0x000000ff0000720c */ /* 0x000fc40002744270 */
[----:B------:R-:W-:Y:S01]  /*61e0*/  F2FP.TF32.F32.PACK_B R53, R53 ;  /* 0x00000035ff35723e */ /* 0x000fe200024050ff */
[----:B------:R1:W-:Y:S01]  /*61f0*/  @P3 STG.E desc[UR36][R6.64+0xa0], R11 ;  /* 0x0000a00b06003986 */ /* 0x0003e2000c101924 */
[----:B------:R-:W-:Y:S02]  /*6200*/  ISETP.GT.AND P3, PT, R0, RZ, P1 ;  /* 0x000000ff0000720c */ /* 0x000fe40000f64270 */
[----:B------:R-:W-:Y:S01]  /*6210*/  F2FP.TF32.F32.PACK_B R55, R55 ;  /* 0x00000037ff37723e */ /* 0x000fe200024050ff */
[-C--:B0-----:R-:W-:Y:S01]  /*6220*/  FMUL R9, R48, R88.reuse ;  /* 0x0000005830097220 */ /* 0x081fe20000400000 */
[----:B------:R-:W-:Y:S01]  /*6230*/  @P0 STG.E desc[UR36][R6.64+0xa4], R47 ;  /* 0x0000a42f06000986 */ /* 0x000fe2000c101924 */
[----:B------:R-:W-:Y:S02]  /*6240*/  ISETP.GT.AND P0, PT, R0, 0x8, P4 ;  /* 0x000000080000780c */ /* 0x000fe40002704270 */
[----:B------:R-:W-:Y:S02]  /*6250*/  F2FP.TF32.F32.PACK_B R57, R57 ;  /* 0x00000039ff39723e */ /* 0x000fe400024050ff */
[----:B------:R-:W-:Y:S01]  /*6260*/  F2FP.TF32.F32.PACK_B R9, R9 ;  /* 0x00000009ff09723e */ /* 0x000fe200024050ff */
[----:B-1----:R-:W-:Y:S01]  /*6270*/  FMUL R11, R54, R88 ;  /* 0x00000058360b7220 */ /* 0x002fe20000400000 */
[----:B------:R-:W-:-:S03]  /*6280*/  F2FP.TF32.F32.PACK_B R59, R59 ;  /* 0x0000003bff3b723e */ /* 0x000fc600024050ff */
[----:B------:R0:W-:Y:S01]  /*6290*/  @P2 STG.E desc[UR36][R4.64+0xc0], R9 ;  /* 0x0000c00904002986 */ /* 0x0001e2000c101924 */
[C---:B------:R-:W-:Y:S02]  /*62a0*/  ISETP.GT.AND P2, PT, R3.reuse, 0x38, PT ;  /* 0x000000380300780c */ /* 0x040fe40003f44270 */
[----:B------:R-:W-:Y:S01]  /*62b0*/  F2FP.TF32.F32.PACK_B R11, R11 ;  /* 0x0000000bff0b723e */ /* 0x000fe200024050ff */
[----:B------:R-:W-:Y:S01]  /*62c0*/  @P3 STG.E desc[UR36][R4.64+0xc4], R49 ;  /* 0x0000c43104003986 */ /* 0x000fe2000c101924 */
[C---:B------:R-:W-:Y:S02]  /*62d0*/  ISETP.GT.AND P3, PT, R0.reuse, 0x8, P1 ;  /* 0x000000080000780c */ /* 0x040fe40000f64270 */
[----:B------:R-:W-:Y:S01]  /*62e0*/  ISETP.GT.AND P1, PT, R3, 0x39, PT ;  /* 0x000000390300780c */ /* 0x000fe20003f24270 */
[----:B------:R1:W-:Y:S01]  /*62f0*/  @P0 STG.E desc[UR36][R6.64+0xc0], R13 ;  /* 0x0000c00d06000986 */ /* 0x0003e2000c101924 */
[C---:B------:R-:W-:Y:S02]  /*6300*/  ISETP.GT.AND P4, PT, R0.reuse, RZ, P2 ;  /* 0x000000ff0000720c */ /* 0x040fe40001784270 */
[----:B------:R-:W-:Y:S01]  /*6310*/  ISETP.GT.AND P0, PT, R0, RZ, P1 ;  /* 0x000000ff0000720c */ /* 0x000fe20000f04270 */
[----:B0-----:R-:W-:Y:S01]  /*6320*/  FMUL R9, R52, R88 ;  /* 0x0000005834097220 */ /* 0x001fe20000400000 */
[----:B------:R-:W-:-:S02]  /*6330*/  ISETP.GT.AND P2, PT, R0, 0x8, P2 ;  /* 0x000000080000780c */ /* 0x000fc40001744270 */
[----:B------:R-:W-:Y:S02]  /*6340*/  F2FP.TF32.F32.PACK_B R61, R61 ;  /* 0x0000003dff3d723e */ /* 0x000fe400024050ff */
[----:B------:R-:W-:Y:S01]  /*6350*/  F2FP.TF32.F32.PACK_B R9, R9 ;  /* 0x00000009ff09723e */ /* 0x000fe200024050ff */
[----:B------:R-:W-:Y:S01]  /*6360*/  @P3 STG.E desc[UR36][R6.64+0xc4], R51 ;  /* 0x0000c43306003986 */ /* 0x000fe2000c101924 */
[----:B------:R-:W-:Y:S01]  /*6370*/  ISETP.GT.AND P3, PT, R0, 0x8, P1 ;  /* 0x000000080000780c */ /* 0x000fe20000f64270 */
[----:B-1----:R-:W-:Y:S01]  /*6380*/  FMUL R13, R58, R88 ;  /* 0x000000583a0d7220 */ /* 0x002fe20000400000 */
[C---:B------:R-:W-:Y:S01]  /*6390*/  ISETP.GT.AND P1, PT, R3.reuse, 0x40, PT ;  /* 0x000000400300780c */ /* 0x040fe20003f24270 */
[----:B------:R0:W-:Y:S01]  /*63a0*/  @P4 STG.E desc[UR36][R4.64+0xe0], R9 ;  /* 0x0000e00904004986 */ /* 0x0001e2000c101924 */
[----:B------:R-:W-:Y:S02]  /*63b0*/  F2FP.TF32.F32.PACK_B R63, R63 ;  /* 0x0000003fff3f723e */ /* 0x000fe400024050ff */
[----:B------:R-:W-:Y:S01]  /*63c0*/  ISETP.GT.AND P4, PT, R0, RZ, P1 ;  /* 0x000000ff0000720c */ /* 0x000fe20000f84270 */
[----:B------:R-:W-:Y:S01]  /*63d0*/  @P0 STG.E desc[UR36][R4.64+0xe4], R53 ;  /* 0x0000e43504000986 */ /* 0x000fe2000c101924 */
[----:B------:R-:W-:-:S02]  /*63e0*/  ISETP.GT.AND P0, PT, R3, 0x41, PT ;  /* 0x000000410300780c */ /* 0x000fc40003f04270 */
[C---:B------:R-:W-:Y:S01]  /*63f0*/  ISETP.GT.AND P1, PT, R0.reuse, 0x8, P1 ;  /* 0x000000080000780c */ /* 0x040fe20000f24270 */
[----:B------:R1:W-:Y:S01]  /*6400*/  @P2 STG.E desc[UR36][R6.64+0xe0], R11 ;  /* 0x0000e00b06002986 */ /* 0x0003e2000c101924 */
[----:B------:R-:W-:Y:S02]  /*6410*/  ISETP.GT.AND P2, PT, R0, RZ, P0 ;  /* 0x000000ff0000720c */ /* 0x000fe40000744270 */
[----:B------:R-:W-:Y:S01]  /*6420*/  F2FP.TF32.F32.PACK_B R13, R13 ;  /* 0x0000000dff0d723e */ /* 0x000fe200024050ff */
[-C--:B0-----:R-:W-:Y:S01]  /*6430*/  FMUL R9, R56, R88.reuse ;  /* 0x0000005838097220 */ /* 0x081fe20000400000 */
[----:B------:R-:W-:Y:S01]  /*6440*/  @P3 STG.E desc[UR36][R6.64+0xe4], R55 ;  /* 0x0000e43706003986 */ /* 0x000fe2000c101924 */
[----:B------:R-:W-:Y:S02]  /*6450*/  ISETP.GT.AND P3, PT, R0, 0x8, P0 ;  /* 0x000000080000780c */ /* 0x000fe40000764270 */
[----:B------:R-:W-:Y:S02]  /*6460*/  ISETP.GT.AND P0, PT, R3, 0x49, PT ;  /* 0x000000490300780c */ /* 0x000fe40003f04270 */
[----:B------:R-:W-:Y:S01]  /*6470*/  F2FP.TF32.F32.PACK_B R9, R9 ;  /* 0x00000009ff09723e */ /* 0x000fe200024050ff */
[----:B-1----:R-:W-:Y:S01]  /*6480*/  FMUL R11, R62, R88 ;  /* 0x000000583e0b7220 */ /* 0x002fe20000400000 */
[----:B------:R-:W-:-:S03]  /*6490*/  F2FP.TF32.F32.PACK_B R65, R65 ;  /* 0x00000041ff41723e */ /* 0x000fc600024050ff */
[----:B------:R0:W-:Y:S01]  /*64a0*/  @P4 STG.E desc[UR36][R4.64+0x100], R9 ;  /* 0x0001000904004986 */ /* 0x0001e2000c101924 */
[----:B------:R-:W-:Y:S02]  /*64b0*/  F2FP.TF32.F32.PACK_B R67, R67 ;  /* 0x00000043ff43723e */ /* 0x000fe400024050ff */
[----:B------:R-:W-:Y:S01]  /*64c0*/  F2FP.TF32.F32.PACK_B R11, R11 ;  /* 0x0000000bff0b723e */ /* 0x000fe200024050ff */
[----:B------:R-:W-:Y:S01]  /*64d0*/  @P2 STG.E desc[UR36][R4.64+0x104], R57 ;  /* 0x0001043904002986 */ /* 0x000fe2000c101924 */
[----:B------:R-:W-:Y:S02]  /*64e0*/  ISETP.GT.AND P2, PT, R3, 0x48, PT ;  /* 0x000000480300780c */ /* 0x000fe40003f44270 */
[----:B------:R-:W-:Y:S01]  /*64f0*/  F2FP.TF32.F32.PACK_B R69, R69 ;  /* 0x00000045ff45723e */ /* 0x000fe200024050ff */
[----:B------:R1:W-:Y:S01]  /*6500*/  @P1 STG.E desc[UR36][R6.64+0x100], R13 ;  /* 0x0001000d06001986 */ /* 0x0003e2000c101924 */
[C---:B------:R-:W-:Y:S02]  /*6510*/  ISETP.GT.AND P4, PT, R0.reuse, RZ, P2 ;  /* 0x000000ff0000720c */ /* 0x040fe40001784270 */
[----:B------:R-:W-:Y:S01]  /*6520*/  ISETP.GT.AND P1, PT, R0, RZ, P0 ;  /* 0x000000ff0000720c */ /* 0x000fe20000724270 */
[----:B0-----:R-:W-:Y:S01]  /*6530*/  FMUL R9, R60, R88 ;  /* 0x000000583c097220 */ /* 0x001fe20000400000 */
[C---:B------:R-:W-:Y:S01]  /*6540*/  ISETP.GT.AND P2, PT, R0.reuse, 0x8, P2 ;  /* 0x000000080000780c */ /* 0x040fe20001744270 */
[----:B------:R-:W-:Y:S01]  /*6550*/  @P3 STG.E desc[UR36][R6.64+0x104], R59 ;  /* 0x0001043b06003986 */ /* 0x000fe2000c101924 */
[----:B------:R-:W-:-:S02]  /*6560*/  ISETP.GT.AND P3, PT, R0, 0x8, P0 ;  /* 0x000000080000780c */ /* 0x000fc40000764270 */
[----:B------:R-:W-:Y:S02]  /*6570*/  F2FP.TF32.F32.PACK_B R9, R9 ;  /* 0x00000009ff09723e */ /* 0x000fe400024050ff */
[C---:B------:R-:W-:Y:S01]  /*6580*/  ISETP.GT.AND P0, PT, R3.reuse, 0x51, PT ;  /* 0x000000510300780c */ /* 0x040fe20003f04270 */
[----:B-1----:R-:W-:Y:S01]  /*6590*/  FMUL R13, R66, R88 ;  /* 0x00000058420d7220 */ /* 0x002fe20000400000 */
[----:B------:R-:W-:Y:S01]  /*65a0*/  F2FP.TF32.F32.PACK_B R71, R71 ;  /* 0x00000047ff47723e */ /* 0x000fe200024050ff */
[----:B------:R0:W-:Y:S01]  /*65b0*/  @P4 STG.E desc[UR36][R4.64+0x120], R9 ;  /* 0x0001200904004986 */ /* 0x0001e2000c101924 */
[----:B------:R-:W-:Y:S02]  /*65c0*/  F2FP.TF32.F32.PACK_B R73, R73 ;  /* 0x00000049ff49723e */ /* 0x000fe400024050ff */
[----:B------:R-:W-:Y:S01]  /*65d0*/  F2FP.TF32.F32.PACK_B R13, R13 ;  /* 0x0000000dff0d723e */ /* 0x000fe200024050ff */
[----:B------:R-:W-:Y:S01]  /*65e0*/  @P1 STG.E desc[UR36][R4.64+0x124], R61 ;  /* 0x0001243d04001986 */ /* 0x000fe2000c101924 */
[----:B------:R-:W-:-:S02]  /*65f0*/  ISETP.GT.AND P1, PT, R3, 0x50, PT ;  /* 0x000000500300780c */ /* 0x000fc40003f24270 */
[----:B------:R-:W-:Y:S01]  /*6600*/  F2FP.TF32.F32.PACK_B R75, R75 ;  /* 0x0000004bff4b723e */ /* 0x000fe200024050ff */
[----:B------:R1:W-:Y:S01]  /*6610*/  @P2 STG.E desc[UR36][R6.64+0x120], R11 ;  /* 0x0001200b06002986 */ /* 0x0003e2000c101924 */
[C---:B------:R-:W-:Y:S02]  /*6620*/  ISETP.GT.AND P4, PT, R0.reuse, RZ, P1 ;  /* 0x000000ff0000720c */ /* 0x040fe40000f84270 */
[----:B------:R-:W-:Y:S01]  /*6630*/  ISETP.GT.AND P2, PT, R0, RZ, P0 ;  /* 0x000000ff0000720c */ /* 0x000fe20000744270 */
[----:B0-----:R-:W-:Y:S01]  /*6640*/  FMUL R9, R64, R88 ;  /* 0x0000005840097220 */ /* 0x001fe20000400000 */
[C---:B------:R-:W-:Y:S01]  /*6650*/  ISETP.GT.AND P1, PT, R0.reuse, 0x8, P1 ;  /* 0x000000080000780c */ /* 0x040fe20000f24270 */
[----:B------:R-:W-:Y:S01]  /*6660*/  @P3 STG.E desc[UR36][R6.64+0x124], R63 ;  /* 0x0001243f06003986 */ /* 0x000fe2000c101924 */
[----:B------:R-:W-:Y:S02]  /*6670*/  ISETP.GT.AND P3, PT, R0, 0x8, P0 ;  /* 0x000000080000780c */ /* 0x000fe40000764270 */
[----:B------:R-:W-:-:S02]  /*6680*/  F2FP.TF32.F32.PACK_B R9, R9 ;  /* 0x00000009ff09723e */ /* 0x000fc400024050ff */
[C---:B------:R-:W-:Y:S01]  /*6690*/  ISETP.GT.AND P0, PT, R3.reuse, 0x59, PT ;  /* 0x000000590300780c */ /* 0x040fe20003f04270 */
[----:B-1----:R-:W-:Y:S01]  /*66a0*/  FMUL R11, R70, R88 ;  /* 0x00000058460b7220 */ /* 0x002fe20000400000 */
[----:B------:R-:W-:Y:S01]  /*66b0*/  F2FP.TF32.F32.PACK_B R77, R77 ;  /* 0x0000004dff4d723e */ /* 0x000fe200024050ff */
[----:B------:R0:W-:Y:S01]  /*66c0*/  @P4 STG.E desc[UR36][R4.64+0x140], R9 ;  /* 0x0001400904004986 */ /* 0x0001e2000c101924 */
[----:B------:R-:W-:Y:S02]  /*66d0*/  F2FP.TF32.F32.PACK_B R79, R79 ;  /* 0x0000004fff4f723e */ /* 0x000fe400024050ff */
[----:B------:R-:W-:Y:S01]  /*66e0*/  F2FP.TF32.F32.PACK_B R11, R11 ;  /* 0x0000000bff0b723e */ /* 0x000fe200024050ff */
[----:B------:R-:W-:Y:S01]  /*66f0*/  @P2 STG.E desc[UR36][R4.64+0x144], R65 ;  /* 0x0001444104002986 */ /* 0x000fe2000c101924 */
[----:B------:R-:W-:Y:S02]  /*6700*/  ISETP.GT.AND P2, PT, R3, 0x58, PT ;  /* 0x000000580300780c */ /* 0x000fe40003f44270 */
[----:B------:R-:W-:Y:S01]  /*6710*/  F2FP.TF32.F32.PACK_B R81, R81 ;  /* 0x00000051ff51723e */ /* 0x000fe200024050ff */
[----:B------:R1:W-:Y:S01]  /*6720*/  @P1 STG.E desc[UR36][R6.64+0x140], R13 ;  /* 0x0001400d06001986 */ /* 0x0003e2000c101924 */
[----:B------:R-:W-:-:S02]  /*6730*/  ISETP.GT.AND P4, PT, R0, RZ, P2 ;  /* 0x000000ff0000720c */ /* 0x000fc40001784270 */
[----:B------:R-:W-:Y:S01]  /*6740*/  ISETP.GT.AND P1, PT, R0, RZ, P0 ;  /* 0x000000ff0000720c */ /* 0x000fe20000724270 */
[-C--:B0-----:R-:W-:Y:S01]  /*6750*/  FMUL R9, R68, R88.reuse ;  /* 0x0000005844097220 */ /* 0x081fe20000400000 */
[C---:B------:R-:W-:Y:S01]  /*6760*/  ISETP.GT.AND P2, PT, R0.reuse, 0x8, P2 ;  /* 0x000000080000780c */ /* 0x040fe20001744270 */
[----:B------:R-:W-:Y:S01]  /*6770*/  @P3 STG.E desc[UR36][R6.64+0x144], R67 ;  /* 0x0001444306003986 */ /* 0x000fe2000c101924 */
[----:B------:R-:W-:Y:S02]  /*6780*/  ISETP.GT.AND P3, PT, R0, 0x8, P0 ;  /* 0x000000080000780c */ /* 0x000fe40000764270 */
[----:B------:R-:W-:Y:S02]  /*6790*/  F2FP.TF32.F32.PACK_B R9, R9 ;  /* 0x00000009ff09723e */ /* 0x000fe400024050ff */
[----:B------:R-:W-:Y:S01]  /*67a0*/  ISETP.GT.AND P0, PT, R3, 0x61, PT ;  /* 0x000000610300780c */ /* 0x000fe20003f04270 */
[----:B-1----:R-:W-:Y:S01]  /*67b0*/  FMUL R13, R74, R88 ;  /* 0x000000584a0d7220 */ /* 0x002fe20000400000 */
[----:B------:R-:W-:Y:S01]  /*67c0*/  F2FP.TF32.F32.PACK_B R83, R83 ;  /* 0x00000053ff53723e */ /* 0x000fe200024050ff */
[----:B------:R0:W-:Y:S01]  /*67d0*/  @P4 STG.E desc[UR36][R4.64+0x160], R9 ;  /* 0x0001600904004986 */ /* 0x0001e2000c101924 */
[----:B------:R-:W-:-:S02]  /*67e0*/  F2FP.TF32.F32.PACK_B R85, R85 ;  /* 0x00000055ff55723e */ /* 0x000fc400024050ff */
        /* <DEDUP_REMOVED lines=13> */
[----:B-1----:R-:W-:Y:S02]  /*68c0*/  FMUL R11, R78, R88 ;  /* 0x000000584e0b7220 */ /* 0x002fe40000400000 */
[----:B------:R0:W-:Y:S03]  /*68d0*/  @P4 STG.E desc[UR36][R4.64+0x180], R9 ;  /* 0x0001800904004986 */ /* 0x0001e6000c101924 */
[----:B------:R-:W-:Y:S01]  /*68e0*/  F2FP.TF32.F32.PACK_B R11, R11 ;  /* 0x0000000bff0b723e */ /* 0x000fe200024050ff */
[----:B------:R-:W-:Y:S01]  /*68f0*/  @P2 STG.E desc[UR36][R4.64+0x184], R73 ;  /* 0x0001844904002986 */ /* 0x000fe2000c101924 */
[----:B------:R-:W-:-:S03]  /*6900*/  ISETP.GT.AND P2, PT, R3, 0x68, PT ;  /* 0x000000680300780c */ /* 0x000fc60003f44270 */
[----:B------:R1:W-:Y:S01]  /*6910*/  @P1 STG.E desc[UR36][R6.64+0x180], R13 ;  /* 0x0001800d06001986 */ /* 0x0003e2000c101924 */
[C---:B------:R-:W-:Y:S02]  /*6920*/  ISETP.GT.AND P4, PT, R0.reuse, RZ, P2 ;  /* 0x000000ff0000720c */ /* 0x040fe40001784270 */
[----:B------:R-:W-:Y:S01]  /*6930*/  ISETP.GT.AND P1, PT, R0, RZ, P0 ;  /* 0x000000ff0000720c */ /* 0x000fe20000724270 */
[-C--:B0-----:R-:W-:Y:S01]  /*6940*/  FMUL R9, R76, R88.reuse ;  /* 0x000000584c097220 */ /* 0x081fe20000400000 */
[C---:B------:R-:W-:Y:S01]  /*6950*/  ISETP.GT.AND P2, PT, R0.reuse, 0x8, P2 ;  /* 0x000000080000780c */ /* 0x040fe20001744270 */
[----:B------:R-:W-:Y:S01]  /*6960*/  @P3 STG.E desc[UR36][R6.64+0x184], R75 ;  /* 0x0001844b06003986 */ /* 0x000fe2000c101924 */
[----:B------:R-:W-:Y:S02]  /*6970*/  ISETP.GT.AND P3, PT, R3, 0x71, PT ;  /* 0x000000710300780c */ /* 0x000fe40003f64270 */
[----:B------:R-:W-:Y:S02]  /*6980*/  F2FP.TF32.F32.PACK_B R9, R9 ;  /* 0x00000009ff09723e */ /* 0x000fe400024050ff */
[----:B------:R-:W-:Y:S01]  /*6990*/  ISETP.GT.AND P0, PT, R0, 0x8, P0 ;  /* 0x000000080000780c */ /* 0x000fe20000704270 */
[----:B-1----:R-:W-:-:S02]  /*69a0*/  FMUL R13, R80, R88 ;  /* 0x00000058500d7220 */ /* 0x002fc40000400000 */
        /* <DEDUP_REMOVED lines=14> */
[----:B------:R-:W-:Y:S01]  /*6a90*/  @P4 STG.E desc[UR36][R4.64+0x1c0], R13 ;  /* 0x0001c00d04004986 */ /* 0x000fe2000c101924 */
[----:B------:R-:W-:Y:S01]  /*6aa0*/  ISETP.GT.AND P4, PT, R3, 0x79, PT ;  /* 0x000000790300780c */ /* 0x000fe20003f84270 */
[----:B------:R-:W-:Y:S01]  /*6ab0*/  FMUL R3, R84, R88 ;  /* 0x0000005854037220 */ /* 0x000fe20000400000 */
[----:B------:R-:W-:Y:S01]  /*6ac0*/  F2FP.TF32.F32.PACK_B R11, R11 ;  /* 0x0000000bff0b723e */ /* 0x000fe200024050ff */
[----:B------:R-:W-:Y:S01]  /*6ad0*/  @P2 STG.E desc[UR36][R4.64+0x1c4], R81 ;  /* 0x0001c45104002986 */ /* 0x000fe2000c101924 */
[C---:B------:R-:W-:Y:S02]  /*6ae0*/  ISETP.GT.AND P2, PT, R0.reuse, RZ, P4 ;  /* 0x000000ff0000720c */ /* 0x040fe40002744270 */
[C---:B------:R-:W-:Y:S01]  /*6af0*/  ISETP.GT.AND P4, PT, R0.reuse, 0x8, P4 ;  /* 0x000000080000780c */ /* 0x040fe20002784270 */
[----:B------:R-:W-:Y:S01]  /*6b00*/  @P1 STG.E desc[UR36][R6.64+0x1c0], R9 ;  /* 0x0001c00906001986 */ /* 0x000fe2000c101924 */
[C---:B------:R-:W-:Y:S02]  /*6b10*/  ISETP.GT.AND P1, PT, R0.reuse, RZ, P0 ;  /* 0x000000ff0000720c */ /* 0x040fe40000724270 */
[----:B------:R-:W-:Y:S01]  /*6b20*/  ISETP.GT.AND P0, PT, R0, 0x8, P0 ;  /* 0x000000080000780c */ /* 0x000fe20000704270 */
[----:B------:R-:W-:Y:S01]  /*6b30*/  @P3 STG.E desc[UR36][R6.64+0x1c4], R83 ;  /* 0x0001c45306003986 */ /* 0x000fe2000c101924 */
[----:B------:R-:W-:-:S09]  /*6b40*/  F2FP.TF32.F32.PACK_B R3, R3 ;  /* 0x00000003ff03723e */ /* 0x000fd200024050ff */
[----:B------:R-:W-:Y:S04]  /*6b50*/  @P1 STG.E desc[UR36][R4.64+0x1e0], R3 ;  /* 0x0001e00304001986 */ /* 0x000fe8000c101924 */
[----:B------:R0:W-:Y:S02]  /*6b60*/  @P2 STG.E desc[UR36][R4.64+0x1e4], R85 ;  /* 0x0001e45504002986 */ /* 0x0001e4000c101924 */
[----:B0-----:R-:W-:Y:S02]  /*6b70*/  @P0 IMAD.MOV.U32 R4, RZ, RZ, R6 ;  /* 0x000000ffff040224 */ /* 0x001fe400078e0006 */
[----:B------:R-:W-:-:S05]  /*6b80*/  @P0 IMAD.MOV.U32 R5, RZ, RZ, R7 ;  /* 0x000000ffff050224 */ /* 0x000fca00078e0007 */
[----:B------:R0:W-:Y:S04]  /*6b90*/  @P0 STG.E desc[UR36][R4.64+0x1e0], R11 ;  /* 0x0001e00b04000986 */ /* 0x0001e8000c101924 */
[----:B------:R0:W-:Y:S02]  /*6ba0*/  @P4 STG.E desc[UR36][R6.64+0x1e4], R87 ;  /* 0x0001e45706004986 */ /* 0x0001e4000c101924 */
.L_x_170:
[----:B------:R-:W-:Y:S05]  /*6bb0*/  BSYNC B0 ;  /* 0x0000000000007941 */ /* 0x000fea0003800000 */
.L_x_44:
[----:B0-----:R-:W-:Y:S01]  /*6bc0*/  IMAD.U32 R3, RZ, RZ, UR52 ;  /* 0x00000034ff037e24 */ /* 0x001fe2000f8e00ff */
[----:B------:R-:W-:Y:S01]  /*6bd0*/  ULDC.64 UR4, c[0x0][0x650] ;  /* 0x0001940000047ab9 */ /* 0x000fe20000000a00 */
[----:B------:R0:W-:Y:S01]  /*6be0*/  SYNCS.ARRIVE.TRANS64.A1T0 RZ, [R102+UR47], RZ ;  /* 0x000000ff66ff79a7 */ /* 0x0001e2000810002f */
[----:B------:R-:W-:Y:S01]  /*6bf0*/  PRMT R0, RZ, 0x7610, R0 ;  /* 0x00007610ff007816 */ /* 0x000fe20000000000 */
[----:B------:R-:W-:Y:S01]  /*6c00*/  IMAD.MOV.U32 R22, RZ, RZ, -0x1 ;  /* 0xffffffffff167424 */ /* 0x000fe200078e00ff */
[----:B------:R-:W-:Y:S01]  /*6c10*/  LEA R16, P0, R3, R16, 0x1 ;  /* 0x0000001003107211 */ /* 0x000fe200078008ff */
[----:B-----5:R-:W-:Y:S02]  /*6c20*/  IMAD.MOV.U32 R18, RZ, RZ, -0x1 ;  /* 0xffffffffff127424 */ /* 0x020fe400078e00ff */
[----:B------:R-:W-:Y:S01]  /*6c30*/  IMAD.MOV.U32 R19, RZ, RZ, -0x1 ;  /* 0xffffffffff137424 */ /* 0x000fe200078e00ff */
[----:B------:R-:W-:Y:S02]  /*6c40*/  IADD3.X R17, R17, UR44, RZ, P0, !PT ;  /* 0x0000002c11117c10 */ /* 0x000fe400087fe4ff */
[----:B------:R-:W-:-:S04]  /*6c50*/  ISETP.GE.U32.AND P0, PT, R16, UR4, PT ;  /* 0x0000000410007c0c */ /* 0x000fc8000bf06070 */
[----:B------:R-:W-:-:S13]  /*6c60*/  ISETP.GE.U32.AND.EX P0, PT, R17, UR5, PT, P0 ;  /* 0x0000000511007c0c */ /* 0x000fda000bf06100 */
[----:B0-----:R-:W-:Y:S05]  /*6c70*/  @P0 BRA `(.L_x_171) ;  /* 0x00000004004c0947 */ /* 0x001fea0003800000 */
[----:B---3--:R-:W0:Y:S01]  /*6c80*/  LDC.64 R10, c[0x0][0x628] ;  /* 0x00018a00ff0a7b82 */ /* 0x008e220000000a00 */
[----:B------:R-:W3:Y:S01]  /*6c90*/  S2R R12, SR_CTAID.X ;  /* 0x00000000000c7919 */ /* 0x000ee20000002500 */
[----:B------:R-:W-:Y:S02]  /*6ca0*/  IMAD.MOV.U32 R8, RZ, RZ, R16 ;  /* 0x000000ffff087224 */ /* 0x000fe400078e0010 */
[----:B------:R-:W-:Y:S01]  /*6cb0*/  IMAD.MOV.U32 R9, RZ, RZ, R17 ;  /* 0x000000ffff097224 */ /* 0x000fe200078e0011 */
[----:B------:R-:W0:Y:S03]  /*6cc0*/  S2R R18, SR_CTAID.Y ;  /* 0x0000000000127919 */ /* 0x000e260000002600 */
[----:B------:R-:W1:Y:S08]  /*6cd0*/  LDC R0, c[0x0][0x630] ;  /* 0x00018c00ff007b82 */ /* 0x000e700000000800 */
[----:B------:R-:W1:Y:S01]  /*6ce0*/  LDC.64 R14, c[0x0][0x620] ;  /* 0x00018800ff0e7b82 */ /* 0x000e620000000a00 */
[----:B0-----:R-:W-:-:S04]  /*6cf0*/  ISETP.NE.U32.AND P0, PT, R10, RZ, PT ;  /* 0x000000ff0a00720c */ /* 0x001fc80003f05070 */
[----:B------:R-:W-:-:S13]  /*6d00*/  ISETP.NE.AND.EX P0, PT, R11, RZ, PT, P0 ;  /* 0x000000ff0b00720c */ /* 0x000fda0003f05300 */
[----:B-1-3--:R-:W-:Y:S05]  /*6d10*/  @!P0 BRA `(.L_x_172) ;  /* 0x0000000000288947 */ /* 0x00afea0003800000 */
[----:B------:R-:W0:Y:S02]  /*6d20*/  LDC R3, c[0x0][0x634] ;  /* 0x00018d00ff037b82 */ /* 0x000e240000000800 */
[----:B0-----:R-:W-:-:S05]  /*6d30*/  IADD3 R3, P0, R16, R3, RZ ;  /* 0x0000000310037210 */ /* 0x001fca0007f1e0ff */
[----:B------:R-:W-:-:S04]  /*6d40*/  IMAD.X R13, RZ, RZ, R17, P0 ;  /* 0x000000ffff0d7224 */ /* 0x000fc800000e0611 */
[----:B------:R-:W-:-:S04]  /*6d50*/  IMAD.WIDE.U32 R4, R13, R10, RZ ;  /* 0x0000000a0d047225 */ /* 0x000fc800078e00ff */
[----:B----4-:R-:W-:-:S04]  /*6d60*/  IMAD.WIDE.U32 R6, P0, R3, R11, R4 ;  /* 0x0000000b03067225 */ /* 0x010fc80007800004 */
[----:B------:R-:W-:-:S04]  /*6d70*/  IMAD.WIDE.U32 R4, R3, R10, RZ ;  /* 0x0000000a03047225 */ /* 0x000fc800078e00ff */
[----:B------:R-:W-:Y:S01]  /*6d80*/  IMAD.X R9, RZ, RZ, RZ, P0 ;  /* 0x000000ffff097224 */ /* 0x000fe200000e06ff */
[----:B------:R-:W-:Y:S01]  /*6d90*/  IADD3 RZ, P0, R5, R6, RZ ;  /* 0x0000000605ff7210 */ /* 0x000fe20007f1e0ff */
[----:B------:R-:W-:-:S04]  /*6da0*/  IMAD.MOV.U32 R8, RZ, RZ, R7 ;  /* 0x000000ffff087224 */ /* 0x000fc800078e0007 */
[----:B------:R-:W-:-:S08]  /*6db0*/  IMAD.WIDE.U32.X R8, R13, R11, R8, P0 ;  /* 0x0000000b0d087225 */ /* 0x000fd000000e0408 */
.L_x_172:
[-CC-:B------:R-:W-:Y:S01]  /*6dc0*/  SHF.R.U64 R19, R8, R0.reuse, R9.reuse ;  /* 0x0000000008137219 */ /* 0x180fe20000001209 */
[----:B------:R-:W0:Y:S01]  /*6dd0*/  LDC.64 R24, c[0x0][0x640] ;  /* 0x00019000ff187b82 */ /* 0x000e220000000a00 */
[----:B------:R-:W-:Y:S01]  /*6de0*/  SHF.R.U32.HI R0, RZ, R0, R9 ;  /* 0x00000000ff007219 */ /* 0x000fe20000011609 */
[----:B------:R-:W-:Y:S01]  /*6df0*/  ULDC UR4, c[0x0][0x150] ;  /* 0x0000540000047ab9 */ /* 0x000fe20000000800 */
[----:B------:R-:W-:Y:S02]  /*6e00*/  IADD3 R3, P0, RZ, -R19, RZ ;  /* 0x80000013ff037210 */ /* 0x000fe40007f1e0ff */
[----:B----4-:R-:W-:-:S03]  /*6e10*/  I2FP.F32.U32 R7, R12 ;  /* 0x0000000c00077245 */ /* 0x010fc60000201000 */
[----:B------:R-:W1:Y:S01]  /*6e20*/  LDC R6, c[0x0][0x618] ;  /* 0x00018600ff067b82 */ /* 0x000e620000000800 */
[----:B------:R-:W-:Y:S02]  /*6e30*/  IMAD.X R5, RZ, RZ, ~R0, P0 ;  /* 0x000000ffff057224 */ /* 0x000fe400000e0e00 */
[----:B------:R-:W-:Y:S01]  /*6e40*/  FMUL R7, R7, UR4 ;  /* 0x0000000407077c20 */ /* 0x000fe20008400000 */
[----:B------:R-:W-:Y:S01]  /*6e50*/  ULDC UR4, c[0x0][0x154] ;  /* 0x0000550000047ab9 */ /* 0x000fe20000000800 */
[-C--:B------:R-:W-:Y:S02]  /*6e60*/  IMAD R0, R5, R14.reuse, RZ ;  /* 0x0000000e05007224 */ /* 0x080fe400078e02ff */
[C---:B------:R-:W-:Y:S01]  /*6e70*/  IMAD.WIDE.U32 R4, R3.reuse, R14, R16 ;  /* 0x0000000e03047225 */ /* 0x040fe200078e0010 */
[----:B------:R-:W3:Y:S01]  /*6e80*/  LDC R11, c[0x0][0x608] ;  /* 0x00018200ff0b7b82 */ /* 0x000ee20000000800 */
[----:B------:R-:W4:Y:S02]  /*6e90*/  F2I.U32.TRUNC.NTZ R7, R7 ;  /* 0x0000000700077305 */ /* 0x000f24000020f000 */
[----:B------:R-:W-:-:S04]  /*6ea0*/  IMAD R3, R3, R15, R0 ;  /* 0x0000000f03037224 */ /* 0x000fc800078e0200 */
[----:B------:R-:W-:Y:S01]  /*6eb0*/  IMAD.IADD R3, R5, 0x1, R3 ;  /* 0x0000000105037824 */ /* 0x000fe200078e0203 */
[----:B------:R-:W5:Y:S01]  /*6ec0*/  LDC R8, c[0x0][0x658] ;  /* 0x00019600ff087b82 */ /* 0x000f620000000800 */
[----:B------:R-:W-:Y:S02]  /*6ed0*/  I2FP.F32.U32 R5, R18 ;  /* 0x0000001200057245 */ /* 0x000fe40000201000 */
[----:B0-----:R-:W-:-:S04]  /*6ee0*/  ISETP.NE.U32.AND P0, PT, R24, RZ, PT ;  /* 0x000000ff1800720c */ /* 0x001fc80003f05070 */
[----:B------:R-:W-:Y:S01]  /*6ef0*/  ISETP.NE.AND.EX P0, PT, R25, RZ, PT, P0 ;  /* 0x000000ff1900720c */ /* 0x000fe20003f05300 */
[----:B------:R-:W0:Y:S01]  /*6f00*/  LDC R9, c[0x0][0x144] ;  /* 0x00005100ff097b82 */ /* 0x000e220000000800 */
[-C--:B-1----:R-:W-:Y:S01]  /*6f10*/  SHF.R.U32.HI R0, RZ, R6.reuse, R3 ;  /* 0x00000006ff007219 */ /* 0x082fe20000011603 */
[----:B----4-:R-:W-:Y:S01]  /*6f20*/  IMAD.MOV R7, RZ, RZ, -R7 ;  /* 0x000000ffff077224 */ /* 0x010fe200078e0a07 */
[----:B------:R-:W-:Y:S01]  /*6f30*/  SHF.R.U64 R13, R4, R6, R3 ;  /* 0x00000006040d7219 */ /* 0x000fe20000001203 */
[----:B------:R-:W-:-:S04]  /*6f40*/  FMUL R6, R5, UR4 ;  /* 0x0000000405067c20 */ /* 0x000fc80008400000 */
[----:B------:R-:W1:Y:S01]  /*6f50*/  LDC R21, c[0x0][0x148] ;  /* 0x00005200ff157b82 */ /* 0x000e620000000800 */
[-CC-:B---3--:R-:W-:Y:S02]  /*6f60*/  SHF.R.U64 R10, R13, R11.reuse, R0.reuse ;  /* 0x0000000b0d0a7219 */ /* 0x188fe40000001200 */
[----:B------:R-:W-:Y:S02]  /*6f70*/  SHF.R.U32.HI R3, RZ, R11, R0 ;  /* 0x0000000bff037219 */ /* 0x000fe40000011600 */
[----:B------:R3:W4:Y:S03]  /*6f80*/  F2I.U32.TRUNC.NTZ R0, R6 ;  /* 0x0000000600007305 */ /* 0x000726000020f000 */
[----:B------:R-:W1:Y:S01]  /*6f90*/  LDC R14, c[0x0][0x648] ;  /* 0x00019200ff0e7b82 */ /* 0x000e620000000800 */
[-CC-:B-----5:R-:W-:Y:S02]  /*6fa0*/  SHF.R.U64 R15, R10, R8.reuse, R3.reuse ;  /* 0x000000080a0f7219 */ /* 0x1a0fe40000001203 */
[----:B------:R-:W-:-:S03]  /*6fb0*/  SHF.R.U32.HI R5, RZ, R8, R3 ;  /* 0x00000008ff057219 */ /* 0x000fc60000011603 */
[----:B------:R-:W-:Y:S02]  /*6fc0*/  IMAD.MOV.U32 R4, RZ, RZ, R15 ;  /* 0x000000ffff047224 */ /* 0x000fe400078e000f */
[----:B------:R-:W1:Y:S01]  /*6fd0*/  LDC R20, c[0x0][0x638] ;  /* 0x00018e00ff147b82 */ /* 0x000e620000000800 */
[----:B0-----:R-:W-:-:S07]  /*6fe0*/  IMAD R23, R9, R7, R12 ;  /* 0x0000000709177224 */ /* 0x001fce00078e020c */
[----:B------:R-:W0:Y:S08]  /*6ff0*/  LDC R26, c[0x0][0x610] ;  /* 0x00018400ff1a7b82 */ /* 0x000e300000000800 */
[----:B------:R-:W0:Y:S01]  /*7000*/  LDC R27, c[0x0][0x600] ;  /* 0x00018000ff1b7b82 */ /* 0x000e220000000800 */
[----:B---34-:R-:W-:Y:S05]  /*7010*/  @!P0 BRA `(.L_x_173) ;  /* 0x0000000000288947 */ /* 0x018fea0003800000 */
[----:B------:R-:W3:Y:S02]  /*7020*/  LDC R4, c[0x0][0x64c] ;  /* 0x00019300ff047b82 */ /* 0x000ee40000000800 */
[----:B---3--:R-:W-:-:S05]  /*7030*/  IADD3 R3, P0, R15, R4, RZ ;  /* 0x000000040f037210 */ /* 0x008fca0007f1e0ff */
        /* <DEDUP_REMOVED lines=8> */
.L_x_173:
[----:B------:R-:W-:Y:S02]  /*70c0*/  ISETP.NE.AND P0, PT, R2, 0x1, PT ;  /* 0x000000010200780c */ /* 0x000fe40003f05270 */
[----:B-1----:R-:W-:Y:S01]  /*70d0*/  SHF.R.U64 R3, R4, R14, R5 ;  /* 0x0000000e04037219 */ /* 0x002fe20000001205 */
[----:B------:R-:W-:Y:S01]  /*70e0*/  IMAD.MOV R5, RZ, RZ, -R0 ;  /* 0x000000ffff057224 */ /* 0x000fe200078e0a00 */
[----:B------:R-:W-:-:S03]  /*70f0*/  LOP3.LUT R0, R10, R99, RZ, 0xc0, !PT ;  /* 0x000000630a007212 */ /* 0x000fc600078ec0ff */
[----:B------:R-:W-:Y:S02]  /*7100*/  IMAD.MOV R4, RZ, RZ, -R3 ;  /* 0x000000ffff047224 */ /* 0x000fe400078e0a03 */
[----:B------:R-:W-:Y:S01]  /*7110*/  IMAD R22, R95, R3, R0 ;  /* 0x000000035f167224 */ /* 0x000fe200078e0200 */
[----:B------:R-:W-:Y:S01]  /*7120*/  LOP3.LUT R3, R13, R98, RZ, 0xc0, !PT ;  /* 0x000000620d037212 */ /* 0x000fe200078ec0ff */
[----:B------:R-:W-:Y:S02]  /*7130*/  IMAD R0, R4, R20, R15 ;  /* 0x0000001404007224 */ /* 0x000fe400078e020f */
[----:B------:R-:W-:Y:S02]  /*7140*/  @P0 IMAD R23, R21, R5, R18 ;  /* 0x0000000515170224 */ /* 0x000fe400078e0212 */
[----:B0-----:R-:W-:Y:S02]  /*7150*/  IMAD R3, R0, R27, R3 ;  /* 0x0000001b00037224 */ /* 0x001fe400078e0203 */
[----:B------:R-:W-:-:S02]  /*7160*/  IMAD R22, R22, R26, R23 ;  /* 0x0000001a16167224 */ /* 0x000fc400078e0217 */
[----:B------:R-:W-:-:S03]  /*7170*/  IMAD.MOV.U32 R4, RZ, RZ, 0x1 ;  /* 0x00000001ff047424 */ /* 0x000fc600078e00ff */
[----:B------:R-:W-:Y:S02]  /*7180*/  SEL R18, R3, R22, !P0 ;  /* 0x0000001603127207 */ /* 0x000fe40004000000 */
[----:B------:R-:W-:Y:S02]  /*7190*/  PRMT R0, R4, 0x7610, R0 ;  /* 0x0000761004007816 */ /* 0x000fe40000000000 */
[----:B------:R-:W-:-:S07]  /*71a0*/  SEL R22, R22, R3, !P0 ;  /* 0x0000000316167207 */ /* 0x000fce0004000000 */
.L_x_171:
[----:B------:R-:W-:Y:S01]  /*71b0*/  LOP3.LUT P0, RZ, R0, 0xff, RZ, 0xc0, !PT ;  /* 0x000000ff00ff7812 */ /* 0x000fe2000780c0ff */
[----:B------:R-:W-:Y:S01]  /*71c0*/  UIMAD.WIDE.U32 UR4, UR39, 0x38e38e39, URZ ;  /* 0x38e38e39270478a5 */ /* 0x000fe2000f8e003f */
[----:B------:R-:W-:-:S03]  /*71d0*/  LOP3.LUT R112, R112, 0x1, RZ, 0x3c, !PT ;  /* 0x0000000170707812 */ /* 0x000fc600078e3cff */
[----:B------:R-:W-:-:S04]  /*71e0*/  USHF.R.U32.HI UR4, URZ, 0x1, UR5 ;  /* 0x000000013f047899 */ /* 0x000fc80008011605 */
[----:B------:R-:W-:-:S04]  /*71f0*/  UIMAD UR39, UR4, -0x9, UR39 ;  /* 0xfffffff7042778a4 */ /* 0x000fc8000f8e0227 */
[----:B------:R-:W-:Y:S08]  /*7200*/  @P0 BRA `(.L_x_174) ;  /* 0xffffffa4001c0947 */ /* 0x000ff0000383ffff */
[----:B------:R-:W-:Y:S05]  /*7210*/  EXIT ;  /* 0x000000000000794d */ /* 0x000fea0003800000 */
.L_x_14:
[----:B------:R-:W-:-:S08]  /*7220*/  ISETP.NE.AND P0, PT, RZ, UR4, PT ;  /* 0x00000004ff007c0c */ /* 0x000fd0000bf05270 */
[----:B------:R-:W0:-:S00]  /*7230*/  USETMAXREG.DEALLOC.CTAPOOL 0x28 ;  /* 0x00000028000079c8 */ /* 0x000e0000080e0500 */
[----:B------:R-:W-:Y:S05]  /*7240*/  @P0 EXIT ;  /* 0x000000000000094d */ /* 0x000fea0003800000 */
[----:B0-----:R-:W-:Y:S01]  /*7250*/  LOP3.LUT P0, RZ, R3, 0xff, RZ, 0xc0, !PT ;  /* 0x000000ff03ff7812 */ /* 0x001fe2000780c0ff */
[----:B------:R-:W-:Y:S02]  /*7260*/  IMAD.MOV.U32 R24, RZ, RZ, 0x1 ;  /* 0x00000001ff187424 */ /* 0x000fe400078e00ff */
[----:B------:R-:W-:-:S10]  /*7270*/  IMAD.MOV.U32 R25, RZ, RZ, RZ ;  /* 0x000000ffff197224 */ /* 0x000fd400078e00ff */
[----:B------:R-:W-:Y:S05]  /*7280*/  @!P0 BRA `(.L_x_175) ;  /* 0x0000001000588947 */ /* 0x000fea0003800000 */
[C---:B------:R-:W-:Y:S01]  /*7290*/  ISETP.NE.AND P1, PT, R23.reuse, RZ, PT ;  /* 0x000000ff1700720c */ /* 0x040fe20003f25270 */
[----:B------:R-:W-:Y:S01]  /*72a0*/  ULDC UR37, c[0x0][0x658] ;  /* 0x0001960000257ab9 */ /* 0x000fe20000000800 */
[----:B------:R-:W-:Y:S01]  /*72b0*/  LOP3.LUT P0, RZ, R0, 0x1f, RZ, 0xc0, !PT ;  /* 0x0000001f00ff7812 */ /* 0x000fe2000780c0ff */
[----:B------:R-:W-:Y:S01]  /*72c0*/  UMOV UR4, 0xffffffff ;  /* 0xffffffff00047882 */ /* 0x000fe20000000000 */
[----:B------:R-:W-:Y:S01]  /*72d0*/  LOP3.LUT R26, R26, 0xfffffffe, RZ, 0xc0, !PT ;  /* 0xfffffffe1a1a7812 */ /* 0x000fe200078ec0ff */
[----:B------:R-:W-:Y:S01]  /*72e0*/  BSSY B7, `(.L_x_175) ;  /* 0x0000110000077945 */ /* 0x000fe20003800000 */
[----:B------:R-:W-:Y:S01]  /*72f0*/  ISETP.NE.OR P0, PT, R23, RZ, !P0 ;  /* 0x000000ff1700720c */ /* 0x000fe20004705670 */
[----:B------:R-:W-:Y:S01]  /*7300*/  USHF.L.U32 UR4, UR4, UR37, URZ ;  /* 0x0000002504047299 */ /* 0x000fe2000800063f */
[----:B------:R-:W-:Y:S01]  /*7310*/  IMAD.MOV.U32 R27, RZ, RZ, 0x1 ;  /* 0x00000001ff1b7424 */ /* 0x000fe200078e00ff */
[----:B------:R-:W-:Y:S01]  /*7320*/  ULDC UR39, c[0x0][0x600] ;  /* 0x0001800000277ab9 */ /* 0x000fe20000000800 */
[----:B------:R-:W-:Y:S01]  /*7330*/  IMAD.MOV.U32 R24, RZ, RZ, 0x1 ;  /* 0x00000001ff187424 */ /* 0x000fe200078e00ff */
[----:B------:R-:W-:Y:S01]  /*7340*/  UMOV UR5, 0x1 ;  /* 0x0000000100057882 */ /* 0x000fe20000000000 */
[----:B------:R-:W-:Y:S01]  /*7350*/  IMAD.MOV.U32 R25, RZ, RZ, RZ ;  /* 0x000000ffff197224 */ /* 0x000fe200078e00ff */
[----:B------:R-:W-:Y:S01]  /*7360*/  @P1 LOP3.LUT R26, R26, 0x1, RZ, 0xfc, !PT ;  /* 0x000000011a1a1812 */ /* 0x000fe200078efcff */
[----:B------:R-:W-:-:S02]  /*7370*/  UIADD3 UR48, UR46, 0x1, URZ ;  /* 0x000000012e307890 */ /* 0x000fc4000fffe03f */
[----:B------:R-:W-:Y:S01]  /*7380*/  ULOP3.LUT UR47, UR49, 0x2, URZ, 0xfc, !UPT ;  /* 0x00000002312f7892 */ /* 0x000fe2000f8efc3f */
[----:B------:R-:W-:Y:S01]  /*7390*/  LOP3.LUT R26, R26, 0xfffffffb, RZ, 0xc0, !PT ;  /* 0xfffffffb1a1a7812 */ /* 0x000fe200078ec0ff */
[----:B------:R-:W-:Y:S02]  /*73a0*/  UIADD3 UR39, UR39, -0x1, URZ ;  /* 0xffffffff27277890 */ /* 0x000fe4000fffe03f */
[----:B------:R-:W-:Y:S01]  /*73b0*/  USHF.L.U32 UR37, UR5, UR37, URZ ;  /* 0x0000002505257299 */ /* 0x000fe2000800063f */
[----:B------:R-:W-:Y:S01]  /*73c0*/  @P0 LOP3.LUT R26, R26, 0x4, RZ, 0xfc, !PT ;  /* 0x000000041a1a0812 */ /* 0x000fe200078efcff */
[----:B------:R-:W-:Y:S01]  /*73d0*/  ULOP3.LUT UR38, URZ, UR4, URZ, 0x33, !UPT ;  /* 0x000000043f267292 */ /* 0x000fe2000f8e333f */
[----:B------:R-:W-:-:S11]  /*73e0*/  ULDC.64 UR50, c[0x0][0x198] ;  /* 0x0000660000327ab9 */ /* 0x000fd60000000a00 */
.L_x_189:
[----:B------:R-:W-:-:S03]  /*73f0*/  UMOV UR4, 0xffffffff ;  /* 0xffffffff00047882 */ /* 0x000fc60000000000 */
[----:B------:R-:W-:Y:S05]  /*7400*/  BRA.DIV UR4, `(.L_x_176) ;  /* 0x0000001604f07947 */ /* 0x000fea000b800000 */
[----:B------:R-:W-:-:S13]  /*7410*/  ELECT P6, URZ, PT ;  /* 0x00000000003f782f */ /* 0x000fda00038c0000 */
.L_x_209:
[----:B------:R-:W-:Y:S04]  /*7420*/  BSSY B6, `(.L_x_177) ;  /* 0x0000089000067945 */ /* 0x000fe80003800000 */
[----:B------:R-:W-:Y:S05]  /*7430*/  @!P6 BRA `(.L_x_178) ;  /* 0x00000008001ce947 */ /* 0x000fea0003800000 */
[----:B------:R-:W0:Y:S01]  /*7440*/  S2R R3, SR_CgaCtaId ;  /* 0x0000000000037919 */ /* 0x000e220000008800 */
[----:B------:R-:W-:-:S04]  /*7450*/  MOV R28, 0x400 ;  /* 0x00000400001c7802 */ /* 0x000fc80000000f00 */
[----:B0-----:R-:W-:-:S05]  /*7460*/  LEA R28, R3, R28, 0x18 ;  /* 0x0000001c031c7211 */ /* 0x001fca00078ec0ff */
[----:B------:R-:W-:-:S05]  /*7470*/  VIADD R0, R28, 0x800 ;  /* 0x000008001c007836 */ /* 0x000fca0000000000 */
[----:B------:R-:W-:-:S13]  /*7480*/  LOP3.LUT P0, RZ, R0, 0x9f, RZ, 0xc0, !PT ;  /* 0x0000009f00ff7812 */ /* 0x000fda000780c0ff */
[----:B------:R-:W-:Y:S05]  /*7490*/  @!P0 BRA `(.L_x_179) ;  /* 0x0000000000408947 */ /* 0x000fea0003800000 */
[----:B------:R-:W-:Y:S01]  /*74a0*/  MOV R14, 0x0 ;  /* 0x00000000000e7802 */ /* 0x000fe20000000f00 */
[----:B------:R-:W-:Y:S01]  /*74b0*/  ULDC.64 UR4, c[0x4][0x70] ;  /* 0x01001c0000047ab9 */ /* 0x000fe20000000a00 */
[----:B------:R-:W-:Y:S01]  /*74c0*/  ULDC.64 UR6, c[0x4][0x8] ;  /* 0x0100020000067ab9 */ /* 0x000fe20000000a00 */
[----:B------:R-:W-:Y:S02]  /*74d0*/  IMAD.U32 R4, RZ, RZ, UR4 ;  /* 0x00000004ff047e24 */ /* 0x000fe4000f8e00ff */
[----:B------:R-:W-:Y:S01]  /*74e0*/  IMAD.U32 R5, RZ, RZ, UR5 ;  /* 0x00000005ff057e24 */ /* 0x000fe2000f8e00ff */
[----:B------:R-:W0:Y:S01]  /*74f0*/  LDC.64 R14, c[0x4][R14] ;  /* 0x010000000e0e7b82 */ /* 0x000e220000000a00 */
[----:B------:R-:W-:Y:S01]  /*7500*/  ULDC.64 UR4, c[0x4][0x78] ;  /* 0x01001e0000047ab9 */ /* 0x000fe20000000a00 */
[----:B------:R-:W-:Y:S02]  /*7510*/  IMAD.U32 R10, RZ, RZ, UR6 ;  /* 0x00000006ff0a7e24 */ /* 0x000fe4000f8e00ff */
[----:B------:R-:W-:-:S02]  /*7520*/  IMAD.U32 R6, RZ, RZ, UR4 ;  /* 0x00000004ff067e24 */ /* 0x000fc4000f8e00ff */
[----:B------:R-:W-:Y:S02]  /*7530*/  IMAD.U32 R7, RZ, RZ, UR5 ;  /* 0x00000005ff077e24 */ /* 0x000fe4000f8e00ff */
[----:B------:R-:W-:Y:S02]  /*7540*/  IMAD.U32 R11, RZ, RZ, UR7 ;  /* 0x00000007ff0b7e24 */ /* 0x000fe4000f8e00ff */
[----:B------:R-:W-:Y:S02]  /*7550*/  IMAD.MOV.U32 R8, RZ, RZ, 0x70 ;  /* 0x00000070ff087424 */ /* 0x000fe400078e00ff */
[----:B------:R-:W-:Y:S02]  /*7560*/  IMAD.MOV.U32 R12, RZ, RZ, 0x1 ;  /* 0x00000001ff0c7424 */ /* 0x000fe400078e00ff */
[----:B------:R-:W-:-:S07]  /*7570*/  IMAD.MOV.U32 R13, RZ, RZ, RZ ;  /* 0x000000ffff0d7224 */ /* 0x000fce00078e00ff */
[----:B------:R-:W-:-:S07]  /*7580*/  LEPC R20, `(.L_x_179) ;  /* 0x000000001014794e */ /* 0x000fce0000000000 */
[----:B0----5:R-:W-:Y:S05]  /*7590*/  CALL.ABS.NOINC R14 ;  /* 0x000000000e007343 */ /* 0x021fea0003c00000 */
.L_x_179:
        /* <DEDUP_REMOVED lines=19> */
.L_x_180:
[----:B------:R-:W0:Y:S02]  /*76d0*/  LDC R0, c[0x0][0x28c] ;  /* 0x0000a300ff007b82 */ /* 0x000e240000000800 */
[----:B0-----:R-:W-:-:S13]  /*76e0*/  ISETP.GE.AND P0, PT, R0, 0x1, PT ;  /* 0x000000010000780c */ /* 0x001fda0003f06270 */
[----:B------:R-:W-:Y:S05]  /*76f0*/  @!P0 BRA `(.L_x_178) ;  /* 0x00000004006c8947 */ /* 0x000fea0003800000 */
[----:B------:R-:W-:Y:S02]  /*7700*/  IMAD.SHL.U32 R22, R22, 0x40, RZ ;  /* 0x0000004016167824 */ /* 0x000fe400078e00ff */
[----:B------:R-:W-:Y:S02]  /*7710*/  IMAD.SHL.U32 R18, R18, 0x80, RZ ;  /* 0x0000008012127824 */ /* 0x000fe400078e00ff */
[----:B------:R-:W-:Y:S02]  /*7720*/  IMAD.MOV.U32 R6, RZ, RZ, RZ ;  /* 0x000000ffff067224 */ /* 0x000fe400078e00ff */
[----:B------:R-:W-:Y:S02]  /*7730*/  IMAD.U32 R8, RZ, RZ, UR48 ;  /* 0x00000030ff087e24 */ /* 0x000fe4000f8e00ff */
[----:B------:R-:W-:Y:S02]  /*7740*/  IMAD.MOV.U32 R0, RZ, RZ, R24 ;  /* 0x000000ffff007224 */ /* 0x000fe400078e0018 */
[----:B------:R-:W-:-:S02]  /*7750*/  IMAD.MOV.U32 R3, RZ, RZ, R25 ;  /* 0x000000ffff037224 */ /* 0x000fc400078e0019 */
[C---:B------:R-:W-:Y:S02]  /*7760*/  VIADD R9, R22.reuse, 0x8 ;  /* 0x0000000816097836 */ /* 0x040fe40000000000 */
[C---:B------:R-:W-:Y:S02]  /*7770*/  VIADD R10, R22.reuse, 0x10 ;  /* 0x00000010160a7836 */ /* 0x040fe40000000000 */
[C---:B------:R-:W-:Y:S02]  /*7780*/  VIADD R11, R22.reuse, 0x18 ;  /* 0x00000018160b7836 */ /* 0x040fe40000000000 */
[C---:B------:R-:W-:Y:S02]  /*7790*/  VIADD R12, R22.reuse, 0x20 ;  /* 0x00000020160c7836 */ /* 0x040fe40000000000 */
[C---:B------:R-:W-:Y:S02]  /*77a0*/  VIADD R13, R22.reuse, 0x28 ;  /* 0x00000028160d7836 */ /* 0x040fe40000000000 */
[----:B------:R-:W-:-:S02]  /*77b0*/  VIADD R14, R22, 0x30 ;  /* 0x00000030160e7836 */ /* 0x000fc40000000000 */
[----:B------:R-:W-:-:S07]  /*77c0*/  VIADD R15, R22, 0x38 ;  /* 0x00000038160f7836 */ /* 0x000fce0000000000 */
.L_x_184:
[----:B------:R-:W-:Y:S01]  /*77d0*/  IMAD R7, R3, 0x8, R28 ;  /* 0x0000000803077824 */ /* 0x000fe200078e021c */
[----:B------:R-:W-:Y:S02]  /*77e0*/  SHF.L.U32 R4, R0, 0x1f, RZ ;  /* 0x0000001f00047819 */ /* 0x000fe400000006ff */
[----:B------:R-:W-:Y:S02]  /*77f0*/  ISETP.NE.AND P1, PT, R23, RZ, PT ;  /* 0x000000ff1700720c */ /* 0x000fe40003f25270 */
[----:B------:R-:W0:Y:S11]  /*7800*/  SYNCS.PHASECHK.TRANS64.TRYWAIT P0, [R7+URZ+0x48], R4 ;  /* 0x00004804070075a7 */ /* 0x000e36000800017f */
[----:B------:R-:W1:Y:S01]  /*7810*/  @!P1 LDC R5, c[0x0][0x500] ;  /* 0x00014000ff059b82 */ /* 0x000e620000000800 */
[----:B0-----:R-:W-:Y:S05]  /*7820*/  @!P0 BRA `(.L_x_181) ;  /* 0x0000001400088947 */ /* 0x001fea0003800000 */
.L_x_210:
[----:B------:R-:W-:Y:S01]  /*7830*/  ISETP.NE.AND P0, PT, R23, RZ, PT ;  /* 0x000000ff1700720c */ /* 0x000fe20003f05270 */
[----:B------:R-:W-:-:S04]  /*7840*/  UPRMT UR4, UR47, 0x9910, URZ ;  /* 0x000099102f047896 */ /* 0x000fc8000800003f */
[----:B------:R-:W-:-:S08]  /*7850*/  UISETP.NE.AND UP0, UPT, UR4, 0x2, UPT ;  /* 0x000000020400788c */ /* 0x000fd0000bf05270 */
[----:B-1----:R1:W-:Y:S01]  /*7860*/  @!P0 SYNCS.ARRIVE.TRANS64 RZ, [R7+URZ], R5 ;  /* 0x0000000507ff89a7 */ /* 0x0023e2000800003f */
[----:B------:R-:W-:-:S13]  /*7870*/  PLOP3.LUT P0, PT, PT, PT, UP0, 0x80, 0x0 ;  /* 0x000000000000781c */ /* 0x000fda0003f0f008 */
[----:B-1----:R-:W-:Y:S05]  /*7880*/  @P0 BRA `(.L_x_182) ;  /* 0x0000000000040947 */ /* 0x002fea0003800000 */
[----:B------:R-:W-:Y:S01]  /*7890*/  BPT.TRAP 0x1 ;  /* 0x000000040000795c */ /* 0x000fe20000300000 */
.L_x_182:
[----:B------:R-:W-:-:S13]  /*78a0*/  LOP3.LUT P0, RZ, R26, 0x4, RZ, 0xc0, !PT ;  /* 0x000000041aff7812 */ /* 0x000fda000780c0ff */
[----:B------:R-:W-:Y:S05]  /*78b0*/  @P0 BRA `(.L_x_183) ;  /* 0x0000000000040947 */ /* 0x000fea0003800000 */
[----:B------:R-:W-:Y:S01]  /*78c0*/  BPT.TRAP 0x1 ;  /* 0x000000040000795c */ /* 0x000fe20000300000 */
.L_x_183:
[--C-:B0-----:R-:W-:Y:S01]  /*78d0*/  IMAD R4, R3, 0x2000, R28.reuse ;  /* 0x0000200003047824 */ /* 0x101fe200078e021c */
[----:B------:R-:W-:Y:S01]  /*78e0*/  R2UR UR33, R7 ;  /* 0x00000000072172ca */ /* 0x000fe200000e0000 */
[----:B------:R-:W-:Y:S01]  /*78f0*/  UIADD3 UR6, UP0, UR50, 0xf0, URZ ;  /* 0x000000f032067890 */ /* 0x000fe2000ff1e03f */
[----:B------:R-:W-:Y:S01]  /*7900*/  R2UR UR35, R6 ;  /* 0x00000000062372ca */ /* 0x000fe200000e0000 */
[----:B------:R-:W-:Y:S01]  /*7910*/  UMOV UR4, 0x0 ;  /* 0x0000000000047882 */ /* 0x000fe20000000000 */
[----:B------:R-:W-:Y:S01]  /*7920*/  R2UR UR21, R4 ;  /* 0x00000000041572ca */ /* 0x000fe200000e0000 */
[----:B------:R-:W-:Y:S01]  /*7930*/  IMAD R4, R3, 0x4000, R28 ;  /* 0x0000400003047824 */ /* 0x000fe200078e021c */
[----:B------:R-:W-:Y:S01]  /*7940*/  R2UR UR36, R19 ;  /* 0x00000000132472ca */ /* 0x000fe200000e0000 */
[----:B------:R-:W-:Y:S01]  /*7950*/  UIADD3.X UR7, URZ, UR51, URZ, UP0, !UPT ;  /* 0x000000333f077290 */ /* 0x000fe200087fe43f */
[----:B------:R-:W-:Y:S01]  /*7960*/  R2UR UR34, R22 ;  /* 0x00000000162272ca */ /* 0x000fe200000e0000 */
[----:B------:R-:W-:Y:S01]  /*7970*/  UMOV UR5, 0x10000000 ;  /* 0x1000000000057882 */ /* 0x000fe20000000000 */
[----:B------:R-:W-:Y:S01]  /*7980*/  R2UR UR26, R9 ;  /* 0x00000000091a72ca */ /* 0x000fe200000e0000 */
[----:B------:R-:W-:Y:S01]  /*7990*/  VIADD R8, R8, 0xffffffff ;  /* 0xffffffff08087836 */ /* 0x000fe20000000000 */
[----:B------:R-:W-:Y:S01]  /*79a0*/  R2UR UR18, R10 ;  /* 0x000000000a1272ca */ /* 0x000fe200000e0000 */
[----:B------:R-:W-:Y:S01]  /*79b0*/  UMOV UR25, UR33 ;  /* 0x0000002100197c82 */ /* 0x000fe20008000000 */
[----:B------:R-:W-:Y:S01]  /*79c0*/  R2UR UR10, R11 ;  /* 0x000000000b0a72ca */ /* 0x000fe200000e0000 */
[----:B------:R-:W-:Y:S01]  /*79d0*/  UMOV UR27, UR35 ;  /* 0x00000023001b7c82 */ /* 0x000fe20008000000 */
[----:B------:R-:W-:Y:S01]  /*79e0*/  R2UR UR13, R4 ;  /* 0x00000000040d72ca */ /* 0x000fe200000e0000 */
[----:B------:R-:W-:Y:S01]  /*79f0*/  UIADD3 UR32, UR21, 0x800, URZ ;  /* 0x0000080015207890 */ /* 0x000fe2000fffe03f */
[----:B------:R-:W-:Y:S01]  /*7a00*/  R2UR UR42, R12 ;  /* 0x000000000c2a72ca */ /* 0x000fe200000e0000 */
[----:B------:R-:W-:Y:S01]  /*7a10*/  UIADD3 UR24, UR21, 0xc00, URZ ;  /* 0x00000c0015187890 */ /* 0x000fe2000fffe03f */
[----:B------:R-:W-:Y:S01]  /*7a20*/  ISETP.GT.AND P1, PT, R8, 0x1, PT ;  /* 0x000000010800780c */ /* 0x000fe20003f24270 */
[----:B------:R-:W-:Y:S01]  /*7a30*/  UIADD3 UR16, UR21, 0x1000, URZ ;  /* 0x0000100015107890 */ /* 0x000fe2000fffe03f */
[----:B------:R-:W-:Y:S01]  /*7a40*/  VIADD R3, R3, 0x1 ;  /* 0x0000000103037836 */ /* 0x000fe20000000000 */
[----:B------:R-:W-:Y:S01]  /*7a50*/  UIADD3 UR8, UR21, 0x1400, URZ ;  /* 0x0000140015087890 */ /* 0x000fe2000fffe03f */
[----:B------:R-:W-:Y:S01]  /*7a60*/  VIADD R6, R6, 0x20 ;  /* 0x0000002006067836 */ /* 0x000fe20000000000 */
[----:B------:R-:W-:Y:S01]  /*7a70*/  UMOV UR28, UR36 ;  /* 0x00000024001c7c82 */ /* 0x000fe20008000000 */
[----:B------:R0:W-:Y:S01]  /*7a80*/  UTMALDG.3D [UR32], [UR6], desc[UR4] ;  /* 0x00000420060075b4 */ /* 0x0001e20008011000 */
[----:B------:R-:W-:Y:S01]  /*7a90*/  UMOV UR17, UR33 ;  /* 0x0000002100117c82 */ /* 0x000fe20008000000 */
[----:B------:R-:W-:Y:S01]  /*7aa0*/  UMOV UR19, UR35 ;  /* 0x0000002300137c82 */ /* 0x000fe20008000000 */
[----:B------:R-:W-:Y:S01]  /*7ab0*/  UMOV UR20, UR36 ;  /* 0x0000002400147c82 */ /* 0x000fe20008000000 */
[----:B------:R-:W-:Y:S01]  /*7ac0*/  UMOV UR9, UR33 ;  /* 0x0000002100097c82 */ /* 0x000fe20008000000 */
[----:B------:R-:W-:Y:S01]  /*7ad0*/  UMOV UR11, UR35 ;  /* 0x00000023000b7c82 */ /* 0x000fe20008000000 */
[----:B------:R-:W-:Y:S01]  /*7ae0*/  UMOV UR12, UR36 ;  /* 0x00000024000c7c82 */ /* 0x000fe20008000000 */
[----:B------:R-:W-:Y:S01]  /*7af0*/  UIADD3 UR14, UP0, UR50, 0x1f0, URZ ;  /* 0x000001f0320e7890 */ /* 0x000fe2000ff1e03f */
[----:B------:R1:W-:Y:S01]  /*7b00*/  UTMALDG.3D [UR24], [UR6], desc[UR4] ;  /* 0x00000418060075b4 */ /* 0x0003e20008011000 */
[----:B------:R-:W-:Y:S01]  /*7b10*/  UIADD3 UR40, UR21, 0x1800, URZ ;  /* 0x0000180015287890 */ /* 0x000fe2000fffe03f */
[----:B------:R-:W-:Y:S01]  /*7b20*/  ISETP.NE.AND P0, PT, R3, 0x9, PT ;  /* 0x000000090300780c */ /* 0x000fe20003f05270 */
[----:B------:R-:W-:Y:S01]  /*7b30*/  UIADD3.X UR15, URZ, UR51, URZ, UP0, !UPT ;  /* 0x000000333f0f7290 */ /* 0x000fe200087fe43f */
[----:B------:R-:W-:Y:S01]  /*7b40*/  UMOV UR41, UR33 ;  /* 0x0000002100297c82 */ /* 0x000fe20008000000 */
[----:B------:R-:W-:Y:S01]  /*7b50*/  UMOV UR43, UR35 ;  /* 0x00000023002b7c82 */ /* 0x000fe20008000000 */
[----:B------:R-:W-:Y:S01]  /*7b60*/  UMOV UR44, UR36 ;  /* 0x00000024002c7c82 */ /* 0x000fe20008000000 */
[----:B------:R2:W-:Y:S01]  /*7b70*/  UTMALDG.3D [UR16], [UR6], desc[UR4] ;  /* 0x00000410060075b4 */ /* 0x0005e20008011000 */
[----:B------:R-:W-:-:S02]  /*7b80*/  SEL R5, RZ, 0x1, P0 ;  /* 0x00000001ff057807 */ /* 0x000fc40000000000 */
[----:B------:R-:W-:Y:S02]  /*7b90*/  SEL R3, R3, RZ, P0 ;  /* 0x000000ff03037207 */ /* 0x000fe40000000000 */
[----:B------:R-:W-:Y:S02]  /*7ba0*/  LOP3.LUT R0, R0, R5, RZ, 0x3c, !PT ;  /* 0x0000000500007212 */ /* 0x000fe400078e3cff */
[----:B0-----:R-:W-:Y:S01]  /*7bb0*/  R2UR UR34, R13 ;  /* 0x000000000d2272ca */ /* 0x001fe200000e0000 */
[----:B------:R0:W-:Y:S01]  /*7bc0*/  UTMALDG.3D [UR8], [UR6], desc[UR4] ;  /* 0x00000408060075b4 */ /* 0x0001e20008011000 */
[----:B------:R-:W-:Y:S01]  /*7bd0*/  UIADD3 UR32, UR21, 0x1c00, URZ ;  /* 0x00001c0015207890 */ /* 0x000fe2000fffe03f */
[----:B-1----:R-:W-:Y:S01]  /*7be0*/  R2UR UR26, R14 ;  /* 0x000000000e1a72ca */ /* 0x002fe200000e0000 */
[----:B------:R-:W-:Y:S01]  /*7bf0*/  UIADD3 UR24, UR21, 0x2000, URZ ;  /* 0x0000200015187890 */ /* 0x000fe2000fffe03f */
[----:B------:R1:W-:Y:S01]  /*7c00*/  UTMALDG.3D [UR40], [UR6], desc[UR4] ;  /* 0x00000428060075b4 */ /* 0x0003e20008011000 */
[----:B--2---:R-:W-:Y:S01]  /*7c10*/  R2UR UR18, R15 ;  /* 0x000000000f1272ca */ /* 0x004fe200000e0000 */
[----:B------:R-:W-:-:S06]  /*7c20*/  UIADD3 UR16, UR21, 0x2400, URZ ;  /* 0x0000240015107890 */ /* 0x000fcc000fffe03f */
[----:B------:R1:W-:Y:S01]  /*7c30*/  UTMALDG.3D [UR32], [UR6], desc[UR4] ;  /* 0x00000420060075b4 */ /* 0x0003e20008011000 */
[----:B0-----:R-:W-:Y:S01]  /*7c40*/  R2UR UR11, R18 ;  /* 0x00000000120b72ca */ /* 0x001fe200000e0000 */
[----:B------:R-:W-:Y:S01]  /*7c50*/  UIADD3 UR8, UR13, 0x12800, URZ ;  /* 0x000128000d087890 */ /* 0x000fe2000fffe03f */
[----:B------:R1:W-:Y:S01]  /*7c60*/  UTMALDG.3D [UR24], [UR6], desc[UR4] ;  /* 0x00000418060075b4 */ /* 0x0003e20008011000 */
[----:B------:R-:W-:Y:S02]  /*7c70*/  UMOV UR10, UR35 ;  /* 0x00000023000a7c82 */ /* 0x000fe40008000000 */
[----:B------:R1:W-:Y:S08]  /*7c80*/  UTMALDG.3D [UR16], [UR6], desc[UR4] ;  /* 0x00000410060075b4 */ /* 0x0003f00008011000 */
[----:B------:R1:W-:Y:S02]  /*7c90*/  UTMALDG.3D [UR8], [UR14], desc[UR4] ;  /* 0x000004080e0075b4 */ /* 0x0003e40008011000 */
[----:B-1----:R-:W-:Y:S05]  /*7ca0*/  @P1 BRA `(.L_x_184) ;  /* 0xfffffff800c81947 */ /* 0x002fea000383ffff */
.L_x_178:
[----:B------:R-:W-:Y:S05]  /*7cb0*/  BSYNC B6 ;  /* 0x0000000000067941 */ /* 0x000fea0003800000 */
.L_x_177:
[----:B------:R-:W-:Y:S01]  /*7cc0*/  LOP3.LUT P2, RZ, R27, 0xff, RZ, 0xc0, !PT ;  /* 0x000000ff1bff7812 */ /* 0x000fe2000784c0ff */
[----:B------:R-:W-:Y:S01]  /*7cd0*/  VIADD R0, R25, UR46 ;  /* 0x0000002e19007c36 */ /* 0x000fe20008000000 */
[----:B------:R-:W-:Y:S01]  /*7ce0*/  ULDC.64 UR4, c[0x0][0x650] ;  /* 0x0001940000047ab9 */ /* 0x000fe20000000a00 */
[----:B------:R-:W-:Y:S01]  /*7cf0*/  IMAD.U32 R6, RZ, RZ, UR46 ;  /* 0x0000002eff067e24 */ /* 0x000fe2000f8e00ff */
[----:B------:R-:W-:Y:S01]  /*7d00*/  UISETP.GE.U32.AND UP0, UPT, UR46, 0x9, UPT ;  /* 0x000000092e00788c */ /* 0x000fe2000bf06070 */
[----:B------:R-:W-:Y:S01]  /*7d10*/  BSSY B0, `(.L_x_185) ;  /* 0x000006a000007945 */ /* 0x000fe20003800000 */
[----:B------:R-:W-:Y:S01]  /*7d20*/  ISETP.GT.U32.AND P0, PT, R0, 0x8, PT ;  /* 0x000000080000780c */ /* 0x000fe20003f04070 */
[----:B------:R-:W-:Y:S01]  /*7d30*/  IMAD.MOV.U32 R22, RZ, RZ, -0x1 ;  /* 0xffffffffff167424 */ /* 0x000fe200078e00ff */
[----:B------:R-:W-:Y:S01]  /*7d40*/  PRMT R27, RZ, 0x7610, R27 ;  /* 0x00007610ff1b7816 */ /* 0x000fe2000000001b */
[----:B------:R-:W-:Y:S01]  /*7d50*/  IMAD.MOV.U32 R18, RZ, RZ, -0x1 ;  /* 0xffffffffff127424 */ /* 0x000fe200078e00ff */
[----:B------:R-:W-:Y:S01]  /*7d60*/  ISETP.LT.U32.AND P0, PT, R6, 0x9, P0 ;  /* 0x000000090600780c */ /* 0x000fe20000701070 */
[----:B------:R-:W-:Y:S01]  /*7d70*/  IMAD.MOV.U32 R19, RZ, RZ, -0x1 ;  /* 0xffffffffff137424 */ /* 0x000fe200078e00ff */
[----:B------:R-:W-:Y:S01]  /*7d80*/  PLOP3.LUT P1, PT, PT, PT, UP0, 0x80, 0x0 ;  /* 0x000000000000781c */ /* 0x000fe20003f2f008 */
[----:B------:R-:W0:Y:S01]  /*7d90*/  @P2 S2R R4, SR_CgaCtaId ;  /* 0x0000000000042919 */ /* 0x000e220000008800 */
[----:B------:R-:W-:-:S04]  /*7da0*/  @P2 MOV R3, 0x400 ;  /* 0x0000040000032802 */ /* 0x000fc80000000f00 */
[----:B0-----:R-:W-:Y:S01]  /*7db0*/  @P2 LEA R3, R4, R3, 0x18 ;  /* 0x0000000304032211 */ /* 0x001fe200078ec0ff */
[----:B------:R-:W-:-:S03]  /*7dc0*/  IMAD.WIDE.U32 R4, R0, 0x38e38e39, RZ ;  /* 0x38e38e3900047825 */ /* 0x000fc600078e00ff */
[----:B------:R0:W-:Y:S01]  /*7dd0*/  @P2 SYNCS.ARRIVE.TRANS64.A1T0 RZ, [R3+URZ+0xc8], RZ ;  /* 0x0000c8ff03ff29a7 */ /* 0x0001e2000810003f */
[----:B------:R-:W-:Y:S02]  /*7de0*/  IADD3 R16, P2, R16, UR52, RZ ;  /* 0x0000003410107c10 */ /* 0x000fe4000ff5e0ff */
[----:B------:R-:W-:Y:S02]  /*7df0*/  SHF.R.U32.HI R5, RZ, 0x1, R5 ;  /* 0x00000001ff057819 */ /* 0x000fe40000011605 */
[----:B------:R-:W-:Y:S02]  /*7e00*/  IADD3.X R17, R17, UR45, RZ, P2, !PT ;  /* 0x0000002d11117c10 */ /* 0x000fe400097fe4ff */
[----:B0-----:R-:W-:Y:S01]  /*7e10*/  SEL R3, RZ, 0x1, !P0 ;  /* 0x00000001ff037807 */ /* 0x001fe20004000000 */
[----:B------:R-:W-:Y:S01]  /*7e20*/  IMAD R25, R5, -0x9, R0 ;  /* 0xfffffff705197824 */ /* 0x000fe200078e0200 */
[----:B------:R-:W-:Y:S02]  /*7e30*/  ISETP.GE.U32.AND P0, PT, R16, UR4, PT ;  /* 0x0000000410007c0c */ /* 0x000fe4000bf06070 */
[----:B------:R-:W-:-:S02]  /*7e40*/  LOP3.LUT R24, R24, R3, RZ, 0x3c, !PT ;  /* 0x0000000318187212 */ /* 0x000fc400078e3cff */
[----:B------:R-:W-:Y:S02]  /*7e50*/  ISETP.GE.U32.AND.EX P0, PT, R17, UR5, PT, P0 ;  /* 0x0000000511007c0c */ /* 0x000fe4000bf06100 */
[----:B------:R-:W-:Y:S02]  /*7e60*/  @P1 LOP3.LUT R24, R24, 0x1, R5, 0x78, !PT ;  /* 0x0000000118181812 */ /* 0x000fe400078e7805 */
[----:B------:R-:W-:-:S09]  /*7e70*/  PRMT R0, RZ, 0x7610, R0 ;  /* 0x00007610ff007816 */ /* 0x000fd20000000000 */
[----:B------:R-:W-:Y:S05]  /*7e80*/  @P0 BRA `(.L_x_186) ;  /* 0x0000000400480947 */ /* 0x000fea0003800000 */
[----:B------:R-:W-:Y:S01]  /*7e90*/  ULDC.64 UR4, c[0x0][0x628] ;  /* 0x00018a0000047ab9 */ /* 0x000fe20000000a00 */
[----:B------:R-:W0:Y:S01]  /*7ea0*/  S2R R3, SR_CTAID.X ;  /* 0x0000000000037919 */ /* 0x000e220000002500 */
[----:B------:R-:W-:Y:S01]  /*7eb0*/  ISETP.NE.U32.AND P0, PT, RZ, UR4, PT ;  /* 0x00000004ff007c0c */ /* 0x000fe2000bf05070 */
[----:B------:R-:W-:Y:S01]  /*7ec0*/  ULDC UR7, c[0x0][0x630] ;  /* 0x00018c0000077ab9 */ /* 0x000fe20000000800 */
[----:B------:R-:W-:Y:S01]  /*7ed0*/  IMAD.MOV.U32 R4, RZ, RZ, R16 ;  /* 0x000000ffff047224 */ /* 0x000fe200078e0010 */
[----:B------:R-:W1:Y:S01]  /*7ee0*/  S2R R0, SR_CTAID.Y ;  /* 0x0000000000007919 */ /* 0x000e620000002600 */
[----:B------:R-:W-:Y:S01]  /*7ef0*/  ISETP.NE.AND.EX P0, PT, RZ, UR5, PT, P0 ;  /* 0x00000005ff007c0c */ /* 0x000fe2000bf05300 */
[----:B------:R-:W-:-:S12]  /*7f00*/  IMAD.MOV.U32 R5, RZ, RZ, R17 ;  /* 0x000000ffff057224 */ /* 0x000fd800078e0011 */
[----:B------:R-:W-:Y:S05]  /*7f10*/  @!P0 BRA `(.L_x_187) ;  /* 0x0000000000288947 */ /* 0x000fea0003800000 */
[----:B------:R-:W-:Y:S02]  /*7f20*/  ULDC UR6, c[0x0][0x634] ;  /* 0x00018d0000067ab9 */ /* 0x000fe40000000800 */
[----:B------:R-:W-:-:S05]  /*7f30*/  IADD3 R9, P0, R16, UR6, RZ ;  /* 0x0000000610097c10 */ /* 0x000fca000ff1e0ff */
[----:B------:R-:W-:-:S04]  /*7f40*/  IMAD.X R11, RZ, RZ, R17, P0 ;  /* 0x000000ffff0b7224 */ /* 0x000fc800000e0611 */
[----:B------:R-:W-:-:S04]  /*7f50*/  IMAD.WIDE.U32 R6, R11, UR4, RZ ;  /* 0x000000040b067c25 */ /* 0x000fc8000f8e00ff */
[----:B------:R-:W-:-:S04]  /*7f60*/  IMAD.WIDE.U32 R6, P0, R9, UR5, R6 ;  /* 0x0000000509067c25 */ /* 0x000fc8000f800006 */
[----:B------:R-:W-:-:S04]  /*7f70*/  IMAD.WIDE.U32 R8, R9, UR4, RZ ;  /* 0x0000000409087c25 */ /* 0x000fc8000f8e00ff */
[----:B------:R-:W-:Y:S01]  /*7f80*/  IMAD.X R5, RZ, RZ, RZ, P0 ;  /* 0x000000ffff057224 */ /* 0x000fe200000e06ff */
[----:B------:R-:W-:Y:S01]  /*7f90*/  IADD3 RZ, P0, R9, R6, RZ ;  /* 0x0000000609ff7210 */ /* 0x000fe20007f1e0ff */
[----:B------:R-:W-:-:S04]  /*7fa0*/  IMAD.MOV.U32 R4, RZ, RZ, R7 ;  /* 0x000000ffff047224 */ /* 0x000fc800078e0007 */
[----:B------:R-:W-:-:S08]  /*7fb0*/  IMAD.WIDE.U32.X R4, R11, UR5, R4, P0 ;  /* 0x000000050b047c25 */ /* 0x000fd000080e0404 */
.L_x_187:
[--C-:B------:R-:W-:Y:S01]  /*7fc0*/  SHF.R.U64 R19, R4, UR7, R5.reuse ;  /* 0x0000000704137c19 */ /* 0x100fe20008001205 */
[----:B------:R-:W-:Y:S01]  /*7fd0*/  ULDC.64 UR4, c[0x0][0x620] ;  /* 0x0001880000047ab9 */ /* 0x000fe20000000a00 */
[----:B------:R-:W-:Y:S01]  /*7fe0*/  SHF.R.U32.HI R4, RZ, UR7, R5 ;  /* 0x00000007ff047c19 */ /* 0x000fe20008011605 */
[----:B------:R-:W-:Y:S01]  /*7ff0*/  ULDC.64 UR8, c[0x0][0x640] ;  /* 0x0001900000087ab9 */ /* 0x000fe20000000a00 */
[----:B------:R-:W-:Y:S01]  /*8000*/  IADD3 R7, P0, RZ, -R19, RZ ;  /* 0x80000013ff077210 */ /* 0x000fe20007f1e0ff */
[----:B------:R-:W2:Y:S01]  /*8010*/  LDC R13, c[0x0][0x148] ;  /* 0x00005200ff0d7b82 */ /* 0x000ea20000000800 */
[----:B0-----:R-:W-:Y:S01]  /*8020*/  I2FP.F32.U32 R8, R3 ;  /* 0x0000000300087245 */ /* 0x001fe20000201000 */
[----:B------:R-:W-:Y:S02]  /*8030*/  ULDC UR6, c[0x0][0x608] ;  /* 0x0001820000067ab9 */ /* 0x000fe40000000800 */
[----:B------:R-:W-:Y:S01]  /*8040*/  IMAD.X R4, RZ, RZ, ~R4, P0 ;  /* 0x000000ffff047224 */ /* 0x000fe200000e0e04 */
[----:B------:R-:W-:-:S03]  /*8050*/  ISETP.NE.U32.AND P0, PT, RZ, UR8, PT ;  /* 0x00000008ff007c0c */ /* 0x000fc6000bf05070 */
[----:B------:R-:W-:Y:S01]  /*8060*/  IMAD R6, R4, UR4, RZ ;  /* 0x0000000404067c24 */ /* 0x000fe2000f8e02ff */
[----:B------:R-:W-:Y:S01]  /*8070*/  ISETP.NE.AND.EX P0, PT, RZ, UR9, PT, P0 ;  /* 0x00000009ff007c0c */ /* 0x000fe2000bf05300 */
[----:B------:R-:W-:Y:S01]  /*8080*/  IMAD.WIDE.U32 R4, R7, UR4, R16 ;  /* 0x0000000407047c25 */ /* 0x000fe2000f8e0010 */
[----:B------:R-:W-:-:S03]  /*8090*/  ULDC UR4, c[0x0][0x150] ;  /* 0x0000540000047ab9 */ /* 0x000fc60000000800 */
[----:B------:R-:W-:Y:S01]  /*80a0*/  FMUL R8, R8, UR4 ;  /* 0x0000000408087c20 */ /* 0x000fe20008400000 */
[----:B------:R-:W-:Y:S01]  /*80b0*/  IMAD R7, R7, UR5, R6 ;  /* 0x0000000507077c24 */ /* 0x000fe2000f8e0206 */
[----:B------:R-:W-:Y:S01]  /*80c0*/  ULDC UR4, c[0x0][0x618] ;  /* 0x0001860000047ab9 */ /* 0x000fe20000000800 */
[----:B------:R-:W0:Y:S01]  /*80d0*/  LDC R6, c[0x0][0x144] ;  /* 0x00005100ff067b82 */ /* 0x000e220000000800 */
[----:B------:R-:W-:Y:S01]  /*80e0*/  ULDC UR5, c[0x0][0x154] ;  /* 0x0000550000057ab9 */ /* 0x000fe20000000800 */
[----:B------:R-:W-:Y:S01]  /*80f0*/  IMAD.IADD R5, R5, 0x1, R7 ;  /* 0x0000000105057824 */ /* 0x000fe200078e0207 */
[----:B------:R-:W3:Y:S04]  /*8100*/  F2I.U32.TRUNC.NTZ R8, R8 ;  /* 0x0000000800087305 */ /* 0x000ee8000020f000 */
[----:B------:R-:W-:-:S02]  /*8110*/  SHF.R.U64 R10, R4, UR4, R5 ;  /* 0x00000004040a7c19 */ /* 0x000fc40008001205 */
[----:B-1----:R-:W-:Y:S02]  /*8120*/  I2FP.F32.U32 R4, R0 ;  /* 0x0000000000047245 */ /* 0x002fe40000201000 */
[----:B------:R-:W-:Y:S01]  /*8130*/  SHF.R.U32.HI R5, RZ, UR4, R5 ;  /* 0x00000004ff057c19 */ /* 0x000fe20008011605 */
[----:B------:R-:W-:Y:S02]  /*8140*/  ULDC UR4, c[0x0][0x658] ;  /* 0x0001960000047ab9 */ /* 0x000fe40000000800 */
[----:B------:R-:W-:Y:S01]  /*8150*/  FMUL R7, R4, UR5 ;  /* 0x0000000504077c20 */ /* 0x000fe20008400000 */
[--C-:B------:R-:W-:Y:S02]  /*8160*/  SHF.R.U64 R12, R10, UR6, R5.reuse ;  /* 0x000000060a0c7c19 */ /* 0x100fe40008001205 */
[----:B------:R-:W-:Y:S01]  /*8170*/  SHF.R.U32.HI R5, RZ, UR6, R5 ;  /* 0x00000006ff057c19 */ /* 0x000fe20008011605 */
[----:B------:R1:W4:Y:S01]  /*8180*/  F2I.U32.TRUNC.NTZ R14, R7 ;  /* 0x00000007000e7305 */ /* 0x000322000020f000 */
[----:B---3--:R-:W-:-:S02]  /*8190*/  IMAD.MOV R8, RZ, RZ, -R8 ;  /* 0x000000ffff087224 */ /* 0x008fc400078e0a08 */
[--C-:B------:R-:W-:Y:S02]  /*81a0*/  SHF.R.U64 R11, R12, UR4, R5.reuse ;  /* 0x000000040c0b7c19 */ /* 0x100fe40008001205 */
[----:B------:R-:W-:Y:S01]  /*81b0*/  SHF.R.U32.HI R5, RZ, UR4, R5 ;  /* 0x00000004ff057c19 */ /* 0x000fe20008011605 */
[----:B0-----:R-:W-:Y:S02]  /*81c0*/  IMAD R3, R6, R8, R3 ;  /* 0x0000000806037224 */ /* 0x001fe400078e0203 */
[----:B------:R-:W-:Y:S01]  /*81d0*/  IMAD.MOV.U32 R4, RZ, RZ, R11 ;  /* 0x000000ffff047224 */ /* 0x000fe200078e000b */
[----:B-12-4-:R-:W-:Y:S06]  /*81e0*/  @!P0 BRA `(.L_x_188) ;  /* 0x0000000000288947 */ /* 0x016fec0003800000 */
        /* <DEDUP_REMOVED lines=10> */
.L_x_188:
[----:B------:R-:W-:Y:S01]  /*8290*/  ISETP.NE.AND P0, PT, R2, 0x1, PT ;  /* 0x000000010200780c */ /* 0x000fe20003f05270 */
[----:B------:R-:W-:Y:S01]  /*82a0*/  ULDC UR4, c[0x0][0x648] ;  /* 0x0001920000047ab9 */ /* 0x000fe20000000800 */
[----:B------:R-:W-:Y:S01]  /*82b0*/  IMAD.MOV R14, RZ, RZ, -R14 ;  /* 0x000000ffff0e7224 */ /* 0x000fe200078e0a0e */
[----:B------:R-:W-:Y:S01]  /*82c0*/  SHF.R.U64 R5, R4, UR4, R5 ;  /* 0x0000000404057c19 */ /* 0x000fe20008001205 */
[----:B------:R-:W-:Y:S01]  /*82d0*/  ULDC UR4, c[0x0][0x638] ;  /* 0x00018e0000047ab9 */ /* 0x000fe20000000800 */
[----:B------:R-:W-:Y:S01]  /*82e0*/  LOP3.LUT R12, R12, UR38, RZ, 0xc0, !PT ;  /* 0x000000260c0c7c12 */ /* 0x000fe2000f8ec0ff */
[----:B------:R-:W-:Y:S01]  /*82f0*/  ULDC UR5, c[0x0][0x610] ;  /* 0x0001840000057ab9 */ /* 0x000fe20000000800 */
[----:B------:R-:W-:-:S03]  /*8300*/  LOP3.LUT R22, R10, UR39, RZ, 0xc0, !PT ;  /* 0x000000270a167c12 */ /* 0x000fc6000f8ec0ff */
[----:B------:R-:W-:-:S03]  /*8310*/  IMAD R12, R5, UR37, R12 ;  /* 0x00000025050c7c24 */ /* 0x000fc6000f8e020c */
[----:B------:R-:W-:Y:S02]  /*8320*/  @P0 IMAD R3, R13, R14, R0 ;  /* 0x0000000e0d030224 */ /* 0x000fe400078e0200 */
[----:B------:R-:W-:Y:S02]  /*8330*/  IMAD.MOV R0, RZ, RZ, -R5 ;  /* 0x000000ffff007224 */ /* 0x000fe400078e0a05 */
[----:B------:R-:W-:Y:S02]  /*8340*/  IMAD R3, R12, UR5, R3 ;  /* 0x000000050c037c24 */ /* 0x000fe4000f8e0203 */
[----:B------:R-:W-:Y:S01]  /*8350*/  IMAD R11, R0, UR4, R11 ;  /* 0x00000004000b7c24 */ /* 0x000fe2000f8e020b */
[----:B------:R-:W-:Y:S01]  /*8360*/  ULDC UR4, c[0x0][0x600] ;  /* 0x0001800000047ab9 */ /* 0x000fe20000000800 */
[----:B------:R-:W-:Y:S02]  /*8370*/  IMAD.MOV.U32 R0, RZ, RZ, 0x1 ;  /* 0x00000001ff007424 */ /* 0x000fe400078e00ff */
[----:B------:R-:W-:-:S05]  /*8380*/  IMAD R22, R11, UR4, R22 ;  /* 0x000000040b167c24 */ /* 0x000fca000f8e0216 */
[----:B------:R-:W-:Y:S02]  /*8390*/  SEL R18, R22, R3, !P0 ;  /* 0x0000000316127207 */ /* 0x000fe40004000000 */
[----:B------:R-:W-:-:S07]  /*83a0*/  SEL R22, R3, R22, !P0 ;  /* 0x0000001603167207 */ /* 0x000fce0004000000 */
.L_x_186:
[----:B------:R-:W-:Y:S05]  /*83b0*/  BSYNC B0 ;  /* 0x0000000000007941 */ /* 0x000fea0003800000 */
.L_x_185:
[----:B------:R-:W-:-:S13]  /*83c0*/  LOP3.LUT P0, RZ, R0, 0xff, RZ, 0xc0, !PT ;  /* 0x000000ff00ff7812 */ /* 0x000fda000780c0ff */
[----:B------:R-:W-:Y:S05]  /*83d0*/  @P0 BRA `(.L_x_189) ;  /* 0xfffffff000040947 */ /* 0x000fea000383ffff */
[----:B------:R-:W-:Y:S05]  /*83e0*/  BSYNC B7 ;  /* 0x0000000000077941 */ /* 0x000fea0003800000 */
.L_x_175:
[----:B------:R-:W-:-:S03]  /*83f0*/  UMOV UR4, 0xffffffff ;  /* 0xffffffff00047882 */ /* 0x000fc60000000000 */
[----:B------:R-:W-:Y:S05]  /*8400*/  BRA.DIV UR4, `(.L_x_190) ;  /* 0x0000000a04247947 */ /* 0x000fea000b800000 */
[----:B------:R-:W-:-:S13]  /*8410*/  ELECT P6, URZ, PT ;  /* 0x00000000003f782f */ /* 0x000fda00038c0000 */
.L_x_213:
[----:B------:R-:W-:Y:S04]  /*8420*/  BSSY B0, `(.L_x_191) ;  /* 0x0000059000007945 */ /* 0x000fe80003800000 */
[----:B------:R-:W-:Y:S05]  /*8430*/  @!P6 BRA `(.L_x_192) ;  /* 0x00000004005ce947 */ /* 0x000fea0003800000 */
[----:B------:R-:W-:-:S04]  /*8440*/  ULOP3.LUT UR4, UR49, 0x2, URZ, 0xfc, !UPT ;  /* 0x0000000231047892 */ /* 0x000fc8000f8efc3f */
[----:B------:R-:W-:-:S06]  /*8450*/  UISETP.NE.AND UP0, UPT, UR4, 0x3, UPT ;  /* 0x000000030400788c */ /* 0x000fcc000bf05270 */
[----:B------:R-:W-:-:S13]  /*8460*/  PLOP3.LUT P0, PT, PT, PT, UP0, 0x80, 0x0 ;  /* 0x000000000000781c */ /* 0x000fda0003f0f008 */
[----:B------:R-:W-:Y:S05]  /*8470*/  @!P0 BRA `(.L_x_193) ;  /* 0x0000000000048947 */ /* 0x000fea0003800000 */
[----:B------:R-:W-:Y:S01]  /*8480*/  BPT.TRAP 0x1 ;  /* 0x000000040000795c */ /* 0x000fe20000300000 */
.L_x_193:
[----:B------:R-:W0:Y:S01]  /*8490*/  S2R R3, SR_CgaCtaId ;  /* 0x0000000000037919 */ /* 0x000e220000008800 */
[----:B------:R-:W-:Y:S02]  /*84a0*/  MOV R0, 0x400 ;  /* 0x0000040000007802 */ /* 0x000fe40000000f00 */
[----:B------:R-:W-:Y:S02]  /*84b0*/  SHF.L.U32 R2, R24, 0x1f, RZ ;  /* 0x0000001f18027819 */ /* 0x000fe400000006ff */
[----:B0-----:R-:W-:-:S05]  /*84c0*/  LEA R0, R3, R0, 0x18 ;  /* 0x0000000003007211 */ /* 0x001fca00078ec0ff */
[----:B------:R-:W-:-:S04]  /*84d0*/  VIADD R0, R0, 0x48 ;  /* 0x0000004800007836 */ /* 0x000fc80000000000 */
[C---:B------:R-:W-:Y:S02]  /*84e0*/  IMAD R5, R25.reuse, 0x8, R0 ;  /* 0x0000000819057824 */ /* 0x040fe400078e0200 */
[----:B------:R-:W-:Y:S02]  /*84f0*/  VIADD R25, R25, 0x1 ;  /* 0x0000000119197836 */ /* 0x000fe40000000000 */
[----:B------:R-:W0:Y:S03]  /*8500*/  SYNCS.PHASECHK.TRANS64.TRYWAIT P0, [R5+URZ], R2 ;  /* 0x00000002050075a7 */ /* 0x000e26000800017f */
[----:B------:R-:W-:-:S04]  /*8510*/  ISETP.NE.AND P1, PT, R25, 0x9, PT ;  /* 0x000000091900780c */ /* 0x000fc80003f25270 */
[----:B------:R-:W-:Y:S02]  /*8520*/  SEL R3, RZ, 0x1, P1 ;  /* 0x00000001ff037807 */ /* 0x000fe40000800000 */
[----:B------:R-:W-:Y:S02]  /*8530*/  SEL R25, R25, RZ, P1 ;  /* 0x000000ff19197207 */ /* 0x000fe40000800000 */
[----:B------:R-:W-:-:S03]  /*8540*/  LOP3.LUT R24, R24, R3, RZ, 0x3c, !PT ;  /* 0x0000000318187212 */ /* 0x000fc600078e3cff */
[----:B------:R-:W-:Y:S01]  /*8550*/  IMAD R7, R25, 0x8, R0 ;  /* 0x0000000819077824 */ /* 0x000fe200078e0200 */
[----:B------:R-:W-:Y:S01]  /*8560*/  SHF.L.U32 R4, R24, 0x1f, RZ ;  /* 0x0000001f18047819 */ /* 0x000fe200000006ff */
[----:B0-----:R-:W-:Y:S06]  /*8570*/  @!P0 BRA `(.L_x_194) ;  /* 0x0000000400e88947 */ /* 0x001fec0003800000 */
.L_x_214:
[----:B------:R-:W1:Y:S01]  /*8580*/  SYNCS.PHASECHK.TRANS64.TRYWAIT P0, [R7+URZ], R4 ;  /* 0x00000004070075a7 */ /* 0x000e62000800017f */
[----:B0-----:R-:W-:-:S05]  /*8590*/  VIADD R2, R25, 0x1 ;  /* 0x0000000119027836 */ /* 0x001fca0000000000 */
[----:B------:R-:W-:-:S04]  /*85a0*/  ISETP.NE.AND P1, PT, R2, 0x9, PT ;  /* 0x000000090200780c */ /* 0x000fc80003f25270 */
[----:B------:R-:W-:Y:S02]  /*85b0*/  SEL R3, RZ, 0x1, P1 ;  /* 0x00000001ff037807 */ /* 0x000fe40000800000 */
[----:B------:R-:W-:Y:S02]  /*85c0*/  SEL R9, R2, RZ, P1 ;  /* 0x000000ff02097207 */ /* 0x000fe40000800000 */
[----:B------:R-:W-:-:S03]  /*85d0*/  LOP3.LUT R24, R24, R3, RZ, 0x3c, !PT ;  /* 0x0000000318187212 */ /* 0x000fc600078e3cff */
[----:B------:R-:W-:Y:S01]  /*85e0*/  IMAD R6, R9, 0x8, R0 ;  /* 0x0000000809067824 */ /* 0x000fe200078e0200 */
[----:B------:R-:W-:Y:S01]  /*85f0*/  SHF.L.U32 R5, R24, 0x1f, RZ ;  /* 0x0000001f18057819 */ /* 0x000fe200000006ff */
[----:B-1----:R-:W-:Y:S06]  /*8600*/  @!P0 BRA `(.L_x_195) ;  /* 0x0000000400d88947 */ /* 0x002fec0003800000 */
.L_x_215:
[----:B------:R-:W1:Y:S01]  /*8610*/  SYNCS.PHASECHK.TRANS64.TRYWAIT P0, [R6+URZ], R5 ;  /* 0x00000005060075a7 */ /* 0x000e62000800017f */
[----:B------:R-:W-:-:S05]  /*8620*/  VIADD R2, R9, 0x1 ;  /* 0x0000000109027836 */ /* 0x000fca0000000000 */
[----:B------:R-:W-:-:S04]  /*8630*/  ISETP.NE.AND P1, PT, R2, 0x9, PT ;  /* 0x000000090200780c */ /* 0x000fc80003f25270 */
[----:B------:R-:W-:Y:S02]  /*8640*/  SEL R3, RZ, 0x1, P1 ;  /* 0x00000001ff037807 */ /* 0x000fe40000800000 */
[----:B0-----:R-:W-:Y:S02]  /*8650*/  SEL R7, R2, RZ, P1 ;  /* 0x000000ff02077207 */ /* 0x001fe40000800000 */
[----:B------:R-:W-:-:S03]  /*8660*/  LOP3.LUT R24, R24, R3, RZ, 0x3c, !PT ;  /* 0x0000000318187212 */ /* 0x000fc600078e3cff */
[----:B------:R-:W-:Y:S01]  /*8670*/  IMAD R9, R7, 0x8, R0 ;  /* 0x0000000807097824 */ /* 0x000fe200078e0200 */
[----:B------:R-:W-:Y:S01]  /*8680*/  SHF.L.U32 R4, R24, 0x1f, RZ ;  /* 0x0000001f18047819 */ /* 0x000fe200000006ff */
[----:B-1----:R-:W-:Y:S06]  /*8690*/  @!P0 BRA `(.L_x_196) ;  /* 0x0000000400c88947 */ /* 0x002fec0003800000 */
.L_x_216:
[----:B------:R-:W1:Y:S01]  /*86a0*/  SYNCS.PHASECHK.TRANS64.TRYWAIT P0, [R9+URZ], R4 ;  /* 0x00000004090075a7 */ /* 0x000e62000800017f */
[----:B------:R-:W-:-:S05]  /*86b0*/  VIADD R2, R7, 0x1 ;  /* 0x0000000107027836 */ /* 0x000fca0000000000 */
[----:B------:R-:W-:-:S04]  /*86c0*/  ISETP.NE.AND P1, PT, R2, 0x9, PT ;  /* 0x000000090200780c */ /* 0x000fc80003f25270 */
[----:B------:R-:W-:Y:S02]  /*86d0*/  SEL R3, RZ, 0x1, P1 ;  /* 0x00000001ff037807 */ /* 0x000fe40000800000 */
[----:B------:R-:W-:Y:S02]  /*86e0*/  SEL R7, R2, RZ, P1 ;  /* 0x000000ff02077207 */ /* 0x000fe40000800000 */
[----:B------:R-:W-:-:S03]  /*86f0*/  LOP3.LUT R24, R24, R3, RZ, 0x3c, !PT ;  /* 0x0000000318187212 */ /* 0x000fc600078e3cff */
[----:B0-----:R-:W-:Y:S01]  /*8700*/  IMAD R6, R7, 0x8, R0 ;  /* 0x0000000807067824 */ /* 0x001fe200078e0200 */
[----:B------:R-:W-:Y:S01]  /*8710*/  SHF.L.U32 R5, R24, 0x1f, RZ ;  /* 0x0000001f18057819 */ /* 0x000fe200000006ff */
[----:B-1----:R-:W-:Y:S06]  /*8720*/  @!P0 BRA `(.L_x_197) ;  /* 0x0000000400b88947 */ /* 0x002fec0003800000 */
.L_x_217:
        /* <DEDUP_REMOVED lines=9> */
.L_x_218:
[----:B------:R-:W1:Y:S01]  /*87c0*/  SYNCS.PHASECHK.TRANS64.TRYWAIT P0, [R9+URZ], R4 ;  /* 0x00000004090075a7 */ /* 0x000e62000800017f */
[----:B------:R-:W-:-:S05]  /*87d0*/  VIADD R2, R7, 0x1 ;  /* 0x0000000107027836 */ /* 0x000fca0000000000 */
[----:B------:R-:W-:-:S04]  /*87e0*/  ISETP.NE.AND P1, PT, R2, 0x9, PT ;  /* 0x000000090200780c */ /* 0x000fc80003f25270 */
[----:B------:R-:W-:Y:S02]  /*87f0*/  SEL R3, RZ, 0x1, P1 ;  /* 0x00000001ff037807 */ /* 0x000fe40000800000 */
[----:B------:R-:W-:Y:S02]  /*8800*/  SEL R7, R2, RZ, P1 ;  /* 0x000000ff02077207 */ /* 0x000fe40000800000 */
[----:B------:R-:W-:-:S03]  /*8810*/  LOP3.LUT R24, R24, R3, RZ, 0x3c, !PT ;  /* 0x0000000318187212 */ /* 0x000fc600078e3cff */
[----:B------:R-:W-:Y:S01]  /*8820*/  IMAD R8, R7, 0x8, R0 ;  /* 0x0000000807087824 */ /* 0x000fe200078e0200 */
[----:B0-----:R-:W-:Y:S01]  /*8830*/  SHF.L.U32 R5, R24, 0x1f, RZ ;  /* 0x0000001f18057819 */ /* 0x001fe200000006ff */
[----:B-1----:R-:W-:Y:S06]  /*8840*/  @!P0 BRA `(.L_x_199) ;  /* 0x0000000400988947 */ /* 0x002fec0003800000 */
.L_x_219:
[----:B------:R-:W1:Y:S01]  /*8850*/  SYNCS.PHASECHK.TRANS64.TRYWAIT P0, [R8+URZ], R5 ;  /* 0x00000005080075a7 */ /* 0x000e62000800017f */
[----:B------:R-:W-:-:S05]  /*8860*/  VIADD R2, R7, 0x1 ;  /* 0x0000000107027836 */ /* 0x000fca0000000000 */
[----:B------:R-:W-:-:S04]  /*8870*/  ISETP.NE.AND P1, PT, R2, 0x9, PT ;  /* 0x000000090200780c */ /* 0x000fc80003f25270 */
[----:B------:R-:W-:Y:S02]  /*8880*/  SEL R3, RZ, 0x1, P1 ;  /* 0x00000001ff037807 */ /* 0x000fe40000800000 */
[----:B------:R-:W-:Y:S02]  /*8890*/  SEL R7, R2, RZ, P1 ;  /* 0x000000ff02077207 */ /* 0x000fe40000800000 */
[----:B0-----:R-:W-:-:S03]  /*88a0*/  LOP3.LUT R9, R24, R3, RZ, 0x3c, !PT ;  /* 0x0000000318097212 */ /* 0x001fc600078e3cff */
[----:B------:R-:W-:Y:S01]  /*88b0*/  IMAD R11, R7, 0x8, R0 ;  /* 0x00000008070b7824 */ /* 0x000fe200078e0200 */
[----:B------:R-:W-:Y:S01]  /*88c0*/  SHF.L.U32 R6, R9, 0x1f, RZ ;  /* 0x0000001f09067819 */ /* 0x000fe200000006ff */
[----:B-1----:R-:W-:Y:S06]  /*88d0*/  @!P0 BRA `(.L_x_200) ;  /* 0x0000000400888947 */ /* 0x002fec0003800000 */
.L_x_220:
[----:B------:R-:W1:Y:S01]  /*88e0*/  SYNCS.PHASECHK.TRANS64.TRYWAIT P0, [R11+URZ], R6 ;  /* 0x000000060b0075a7 */ /* 0x000e62000800017f */
[----:B------:R-:W-:-:S05]  /*88f0*/  VIADD R2, R7, 0x1 ;  /* 0x0000000107027836 */ /* 0x000fca0000000000 */
[----:B------:R-:W-:-:S04]  /*8900*/  ISETP.NE.AND P1, PT, R2, 0x9, PT ;  /* 0x000000090200780c */ /* 0x000fc80003f25270 */
[----:B------:R-:W-:Y:S02]  /*8910*/  SEL R4, RZ, 0x1, P1 ;  /* 0x00000001ff047807 */ /* 0x000fe40000800000 */
[----:B------:R-:W-:Y:S02]  /*8920*/  SEL R3, R2, RZ, P1 ;  /* 0x000000ff02037207 */ /* 0x000fe40000800000 */
[----:B------:R-:W-:Y:S01]  /*8930*/  LOP3.LUT R4, R9, R4, RZ, 0x3c, !PT ;  /* 0x0000000409047212 */ /* 0x000fe200078e3cff */
[----:B-1----:R-:W-:Y:S06]  /*8940*/  @!P0 BRA `(.L_x_201) ;  /* 0x0000000400808947 */ /* 0x002fec0003800000 */
.L_x_221:
[----:B------:R-:W-:Y:S01]  /*8950*/  IMAD R3, R3, 0x8, R0 ;  /* 0x0000000803037824 */ /* 0x000fe200078e0200 */
[----:B------:R-:W-:-:S07]  /*8960*/  SHF.L.U32 R0, R4, 0x1f, RZ ;  /* 0x0000001f04007819 */ /* 0x000fce00000006ff */
.L_x_202:
[----:B--2---:R2:W3:Y:S02]  /*8970*/  SYNCS.PHASECHK.TRANS64.TRYWAIT P0, [R3+URZ], R0 ;  /* 0x00000000030075a7 */ /* 0x0044e4000800017f */
[----:B---3--:R-:W-:Y:S05]  /*8980*/  @!P0 NANOSLEEP.SYNCS 0x989680 ;  /* 0x009896800000895d */ /* 0x008fea0003900000 */
[----:B------:R-:W3:Y:S02]  /*8990*/  @!P0 SYNCS.PHASECHK.TRANS64 P0, [R3+URZ], R0 ;  /* 0x00000000030085a7 */ /* 0x000ee4000800007f */
[----:B---3--:R-:W-:Y:S05]  /*89a0*/  @!P0 BRA `(.L_x_202) ;  /* 0xfffffffc00f08947 */ /* 0x008fea000383ffff */
.L_x_192:
[----:B------:R-:W-:Y:S05]  /*89b0*/  BSYNC B0 ;  /* 0x0000000000007941 */ /* 0x000fea0003800000 */
.L_x_191:
[----:B------:R-:W-:Y:S05]  /*89c0*/  EXIT ;  /* 0x000000000000794d */ /* 0x000fea0003800000 */
.L_x_16:
[----:B0-----:R0:W1:Y:S02]  /*89d0*/  SYNCS.PHASECHK.TRANS64.TRYWAIT P0, [R101+URZ+-0x8], R0 ;  /* 0xfffff800650075a7 */ /* 0x001064000800017f */
[----:B-1----:R-:W-:Y:S05]  /*89e0*/  @!P0 NANOSLEEP.SYNCS 0x989680 ;  /* 0x009896800000895d */ /* 0x002fea0003900000 */
[----:B------:R-:W1:Y:S02]  /*89f0*/  @!P0 SYNCS.PHASECHK.TRANS64 P0, [R101+URZ+-0x8], R0 ;  /* 0xfffff800650085a7 */ /* 0x000e64000800007f */
[----:B-1----:R-:W-:Y:S05]  /*8a00*/  @!P0 BRA `(.L_x_16) ;  /* 0xfffffffc00f08947 */ /* 0x002fea000383ffff */
[----:B------:R-:W-:Y:S05]  /*8a10*/  BRA `(.L_x_203) ;  /* 0xffffff8c00247947 */ /* 0x000fea000383ffff */
.L_x_20:
[----:B------:R-:W-:Y:S01]  /*8a20*/  CS2R R12, SRZ ;  /* 0x00000000000c7805 */ /* 0x000fe2000001ff00 */
[----:B------:R-:W-:Y:S02]  /*8a30*/  IMAD.MOV.U32 R11, RZ, RZ, 0x1f ;  /* 0x0000001fff0b7424 */ /* 0x000fe400078e00ff */
[----:B------:R-:W-:-:S07]  /*8a40*/  IMAD.MOV.U32 R15, RZ, RZ, -0x1 ;  /* 0xffffffffff0f7424 */ /* 0x000fce00078e00ff */
[----:B-----5:R-:W-:Y:S05]  /*8a50*/  WARPSYNC.COLLECTIVE R15, `(.L_x_204) ;  /* 0x000000000f087348 */ /* 0x020fea0003c00000 */
[----:B------:R0:W1:Y:S02]  /*8a60*/  SHFL.IDX P6, R14, R13, R12, R11 ;  /* 0x0000000c0d0e7389 */ /* 0x00006400000c000b */
[----:B01---5:R-:W-:Y:S01]  /*8a70*/  ENDCOLLECTIVE ;  /* 0x000000000000791b */ /* 0x023fe20003800000 */
.L_x_204:
[----:B------:R-:W-:Y:S05]  /*8a80*/  BRA `(.L_x_205) ;  /* 0xffffff8c00f47947 */ /* 0x000fea000383ffff */
.L_x_24:
[----:B-1----:R1:W2:Y:S02]  /*8a90*/  SYNCS.PHASECHK.TRANS64.TRYWAIT P1, [R3+URZ], R0 ;  /* 0x00000000030075a7 */ /* 0x0022a4000802017f */
[----:B--2---:R-:W-:Y:S05]  /*8aa0*/  @!P1 NANOSLEEP.SYNCS 0x989680 ;  /* 0x009896800000995d */ /* 0x004fea0003900000 */
[----:B------:R-:W2:Y:S02]  /*8ab0*/  @!P1 SYNCS.PHASECHK.TRANS64 P1, [R3+URZ], R0 ;  /* 0x00000000030095a7 */ /* 0x000ea4000802007f */
[----:B--2---:R-:W-:Y:S05]  /*8ac0*/  @!P1 BRA `(.L_x_24) ;  /* 0xfffffffc00f09947 */ /* 0x004fea000383ffff */
[----:B------:R-:W-:Y:S05]  /*8ad0*/  BRA `(.L_x_23) ;  /* 0xffffff9000107947 */ /* 0x000fea000383ffff */
.L_x_29:
[----:B0-----:R0:W1:Y:S02]  /*8ae0*/  SYNCS.PHASECHK.TRANS64.TRYWAIT P1, [R3+URZ], R6 ;  /* 0x00000006030075a7 */ /* 0x001064000802017f */
[----:B-1----:R-:W-:Y:S05]  /*8af0*/  @!P1 NANOSLEEP.SYNCS 0x989680 ;  /* 0x009896800000995d */ /* 0x002fea0003900000 */
[----:B------:R-:W1:Y:S02]  /*8b00*/  @!P1 SYNCS.PHASECHK.TRANS64 P1, [R3+URZ], R6 ;  /* 0x00000006030095a7 */ /* 0x000e64000802007f */
[----:B-1----:R-:W-:Y:S05]  /*8b10*/  @!P1 BRA `(.L_x_29) ;  /* 0xfffffffc00f09947 */ /* 0x002fea000383ffff */
[----:B------:R-:W-:Y:S05]  /*8b20*/  BRA `(.L_x_28) ;  /* 0xffffff94002c7947 */ /* 0x000fea000383ffff */
.L_x_37:
[----:B------:R0:W0:Y:S02]  /*8b30*/  SYNCS.PHASECHK.TRANS64.TRYWAIT P1, [R6+URZ], R9 ;  /* 0x00000009060075a7 */ /* 0x000024000802017f */
[----:B0-----:R-:W-:Y:S05]  /*8b40*/  @!P1 NANOSLEEP.SYNCS 0x989680 ;  /* 0x009896800000995d */ /* 0x001fea0003900000 */
[----:B------:R-:W0:Y:S02]  /*8b50*/  @!P1 SYNCS.PHASECHK.TRANS64 P1, [R6+URZ], R9 ;  /* 0x00000009060095a7 */ /* 0x000e24000802007f */
[----:B0-----:R-:W-:Y:S05]  /*8b60*/  @!P1 BRA `(.L_x_37) ;  /* 0xfffffffc00f09947 */ /* 0x001fea000383ffff */
[----:B------:R-:W-:Y:S05]  /*8b70*/  BRA `(.L_x_36) ;  /* 0xffffff9800607947 */ /* 0x000fea000383ffff */
.L_x_43:
[----:B0-----:R0:W3:Y:S02]  /*8b80*/  SYNCS.PHASECHK.TRANS64.TRYWAIT P0, [R101+URZ+0x8], R0 ;  /* 0x00000800650075a7 */ /* 0x0010e4000800017f */
[----:B---3--:R-:W-:Y:S05]  /*8b90*/  @!P0 NANOSLEEP.SYNCS 0x989680 ;  /* 0x009896800000895d */ /* 0x008fea0003900000 */
[----:B------:R-:W3:Y:S02]  /*8ba0*/  @!P0 SYNCS.PHASECHK.TRANS64 P0, [R101+URZ+0x8], R0 ;  /* 0x00000800650085a7 */ /* 0x000ee4000800007f */
[----:B---3--:R-:W-:Y:S05]  /*8bb0*/  @!P0 BRA `(.L_x_43) ;  /* 0xfffffffc00f08947 */ /* 0x008fea000383ffff */
[----:B------:R-:W-:Y:S05]  /*8bc0*/  BRA `(.L_x_206) ;  /* 0xffffff9c00d87947 */ /* 0x000fea000383ffff */
.L_x_176:
[----:B------:R-:W-:Y:S01]  /*8bd0*/  BSSY B0, `(.L_x_207) ;  /* 0x0000006000007945 */ /* 0x000fe20003800000 */
[----:B------:R-:W-:-:S07]  /*8be0*/  IMAD.MOV.U32 R15, RZ, RZ, -0x1 ;  /* 0xffffffffff0f7424 */ /* 0x000fce00078e00ff */
[----:B-----5:R-:W-:Y:S05]  /*8bf0*/  WARPSYNC.COLLECTIVE R15, `(.L_x_208) ;  /* 0x000000000f0c7348 */ /* 0x020fea0003c00000 */
[----:B------:R-:W-:Y:S02]  /*8c00*/  ELECT P6, UR62, PT ;  /* 0x00000000003e782f */ /* 0x000fe400038c0000 */
[----:B------:R-:W-:Y:S01]  /*8c10*/  MOV R14, UR62 ;  /* 0x0000003e000e7c02 */ /* 0x000fe20008000f00 */
[----:B-----5:R-:W-:Y:S10]  /*8c20*/  ENDCOLLECTIVE ;  /* 0x000000000000791b */ /* 0x020ff40003800000 */
.L_x_208:
[----:B------:R-:W-:Y:S05]  /*8c30*/  BSYNC B0 ;  /* 0x0000000000007941 */ /* 0x000fea0003800000 */
.L_x_207:
[----:B------:R-:W-:Y:S05]  /*8c40*/  BRA `(.L_x_209) ;  /* 0xffffffe400f47947 */ /* 0x000fea000383ffff */
.L_x_181:
[----:B0-----:R0:W2:Y:S02]  /*8c50*/  SYNCS.PHASECHK.TRANS64.TRYWAIT P0, [R7+URZ+0x48], R4 ;  /* 0x00004804070075a7 */ /* 0x0010a4000800017f */
[----:B--2---:R-:W-:Y:S05]  /*8c60*/  @!P0 NANOSLEEP.SYNCS 0x989680 ;  /* 0x009896800000895d */ /* 0x004fea0003900000 */
[----:B------:R-:W2:Y:S02]  /*8c70*/  @!P0 SYNCS.PHASECHK.TRANS64 P0, [R7+URZ+0x48], R4 ;  /* 0x00004804070085a7 */ /* 0x000ea4000800007f */
[----:B--2---:R-:W-:Y:S05]  /*8c80*/  @!P0 BRA `(.L_x_181) ;  /* 0xfffffffc00f08947 */ /* 0x004fea000383ffff */
[----:B------:R-:W-:Y:S05]  /*8c90*/  BRA `(.L_x_210) ;  /* 0xffffffe800e47947 */ /* 0x000fea000383ffff */
.L_x_190:
[----:B------:R-:W-:Y:S01]  /*8ca0*/  BSSY B0, `(.L_x_211) ;  /* 0x0000006000007945 */ /* 0x000fe20003800000 */
[----:B------:R-:W-:-:S07]  /*8cb0*/  IMAD.MOV.U32 R15, RZ, RZ, -0x1 ;  /* 0xffffffffff0f7424 */ /* 0x000fce00078e00ff */
[----:B-----5:R-:W-:Y:S05]  /*8cc0*/  WARPSYNC.COLLECTIVE R15, `(.L_x_212) ;  /* 0x000000000f0c7348 */ /* 0x020fea0003c00000 */
[----:B------:R-:W-:Y:S02]  /*8cd0*/  ELECT P6, UR62, PT ;  /* 0x00000000003e782f */ /* 0x000fe400038c0000 */
[----:B------:R-:W-:Y:S01]  /*8ce0*/  MOV R14, UR62 ;  /* 0x0000003e000e7c02 */ /* 0x000fe20008000f00 */
[----:B-----5:R-:W-:Y:S10]  /*8cf0*/  ENDCOLLECTIVE ;  /* 0x000000000000791b */ /* 0x020ff40003800000 */
.L_x_212:
[----:B------:R-:W-:Y:S05]  /*8d00*/  BSYNC B0 ;  /* 0x0000000000007941 */ /* 0x000fea0003800000 */
.L_x_211:
[----:B------:R-:W-:Y:S05]  /*8d10*/  BRA `(.L_x_213) ;  /* 0xfffffff400c07947 */ /* 0x000fea000383ffff */
.L_x_194:
[----:B0-----:R0:W1:Y:S02]  /*8d20*/  SYNCS.PHASECHK.TRANS64.TRYWAIT P0, [R5+URZ], R2 ;  /* 0x00000002050075a7 */ /* 0x001064000800017f */
[----:B-1----:R-:W-:Y:S05]  /*8d30*/  @!P0 NANOSLEEP.SYNCS 0x989680 ;  /* 0x009896800000895d */ /* 0x002fea0003900000 */
[----:B------:R-:W1:Y:S02]  /*8d40*/  @!P0 SYNCS.PHASECHK.TRANS64 P0, [R5+URZ], R2 ;  /* 0x00000002050085a7 */ /* 0x000e64000800007f */
[----:B-1----:R-:W-:Y:S05]  /*8d50*/  @!P0 BRA `(.L_x_194) ;  /* 0xfffffffc00f08947 */ /* 0x002fea000383ffff */
[----:B------:R-:W-:Y:S05]  /*8d60*/  BRA `(.L_x_214) ;  /* 0xfffffff800047947 */ /* 0x000fea000383ffff */
.L_x_195:
[----:B0-----:R0:W1:Y:S02]  /*8d70*/  SYNCS.PHASECHK.TRANS64.TRYWAIT P0, [R7+URZ], R4 ;  /* 0x00000004070075a7 */ /* 0x001064000800017f */
[----:B-1----:R-:W-:Y:S05]  /*8d80*/  @!P0 NANOSLEEP.SYNCS 0x989680 ;  /* 0x009896800000895d */ /* 0x002fea0003900000 */
[----:B------:R-:W1:Y:S02]  /*8d90*/  @!P0 SYNCS.PHASECHK.TRANS64 P0, [R7+URZ], R4 ;  /* 0x00000004070085a7 */ /* 0x000e64000800007f */
[----:B-1----:R-:W-:Y:S05]  /*8da0*/  @!P0 BRA `(.L_x_195) ;  /* 0xfffffffc00f08947 */ /* 0x002fea000383ffff */
[----:B------:R-:W-:Y:S05]  /*8db0*/  BRA `(.L_x_215) ;  /* 0xfffffff800147947 */ /* 0x000fea000383ffff */
.L_x_196:
[----:B0-----:R0:W1:Y:S02]  /*8dc0*/  SYNCS.PHASECHK.TRANS64.TRYWAIT P0, [R6+URZ], R5 ;  /* 0x00000005060075a7 */ /* 0x001064000800017f */
[----:B-1----:R-:W-:Y:S05]  /*8dd0*/  @!P0 NANOSLEEP.SYNCS 0x989680 ;  /* 0x009896800000895d */ /* 0x002fea0003900000 */
[----:B------:R-:W1:Y:S02]  /*8de0*/  @!P0 SYNCS.PHASECHK.TRANS64 P0, [R6+URZ], R5 ;  /* 0x00000005060085a7 */ /* 0x000e64000800007f */
[----:B-1----:R-:W-:Y:S05]  /*8df0*/  @!P0 BRA `(.L_x_196) ;  /* 0xfffffffc00f08947 */ /* 0x002fea000383ffff */
[----:B------:R-:W-:Y:S05]  /*8e00*/  BRA `(.L_x_216) ;  /* 0xfffffff800247947 */ /* 0x000fea000383ffff */
.L_x_197:
[----:B0-----:R0:W1:Y:S02]  /*8e10*/  SYNCS.PHASECHK.TRANS64.TRYWAIT P0, [R9+URZ], R4 ;  /* 0x00000004090075a7 */ /* 0x001064000800017f */
[----:B-1----:R-:W-:Y:S05]  /*8e20*/  @!P0 NANOSLEEP.SYNCS 0x989680 ;  /* 0x009896800000895d */ /* 0x002fea0003900000 */
[----:B------:R-:W1:Y:S02]  /*8e30*/  @!P0 SYNCS.PHASECHK.TRANS64 P0, [R9+URZ], R4 ;  /* 0x00000004090085a7 */ /* 0x000e64000800007f */
[----:B-1----:R-:W-:Y:S05]  /*8e40*/  @!P0 BRA `(.L_x_197) ;  /* 0xfffffffc00f08947 */ /* 0x002fea000383ffff */
[----:B------:R-:W-:Y:S05]  /*8e50*/  BRA `(.L_x_217) ;  /* 0xfffffff800347947 */ /* 0x000fea000383ffff */
.L_x_198:
[----:B0-----:R0:W1:Y:S02]  /*8e60*/  SYNCS.PHASECHK.TRANS64.TRYWAIT P0, [R6+URZ], R5 ;  /* 0x00000005060075a7 */ /* 0x001064000800017f */
[----:B-1----:R-:W-:Y:S05]  /*8e70*/  @!P0 NANOSLEEP.SYNCS 0x989680 ;  /* 0x009896800000895d */ /* 0x002fea0003900000 */
[----:B------:R-:W1:Y:S02]  /*8e80*/  @!P0 SYNCS.PHASECHK.TRANS64 P0, [R6+URZ], R5 ;  /* 0x00000005060085a7 */ /* 0x000e64000800007f */
[----:B-1----:R-:W-:Y:S05]  /*8e90*/  @!P0 BRA `(.L_x_198) ;  /* 0xfffffffc00f08947 */ /* 0x002fea000383ffff */
[----:B------:R-:W-:Y:S05]  /*8ea0*/  BRA `(.L_x_218) ;  /* 0xfffffff800447947 */ /* 0x000fea000383ffff */
.L_x_199:
[----:B0-----:R0:W1:Y:S02]  /*8eb0*/  SYNCS.PHASECHK.TRANS64.TRYWAIT P0, [R9+URZ], R4 ;  /* 0x00000004090075a7 */ /* 0x001064000800017f */
[----:B-1----:R-:W-:Y:S05]  /*8ec0*/  @!P0 NANOSLEEP.SYNCS 0x989680 ;  /* 0x009896800000895d */ /* 0x002fea0003900000 */
[----:B------:R-:W1:Y:S02]  /*8ed0*/  @!P0 SYNCS.PHASECHK.TRANS64 P0, [R9+URZ], R4 ;  /* 0x00000004090085a7 */ /* 0x000e64000800007f */
[----:B-1----:R-:W-:Y:S05]  /*8ee0*/  @!P0 BRA `(.L_x_199) ;  /* 0xfffffffc00f08947 */ /* 0x002fea000383ffff */
[----:B------:R-:W-:Y:S05]  /*8ef0*/  BRA `(.L_x_219) ;  /* 0xfffffff800547947 */ /* 0x000fea000383ffff */
.L_x_200:
[----:B0-----:R0:W1:Y:S02]  /*8f00*/  SYNCS.PHASECHK.TRANS64.TRYWAIT P0, [R8+URZ], R5 ;  /* 0x00000005080075a7 */ /* 0x001064000800017f */
[----:B-1----:R-:W-:Y:S05]  /*8f10*/  @!P0 NANOSLEEP.SYNCS 0x989680 ;  /* 0x009896800000895d */ /* 0x002fea0003900000 */
[----:B------:R-:W1:Y:S02]  /*8f20*/  @!P0 SYNCS.PHASECHK.TRANS64 P0, [R8+URZ], R5 ;  /* 0x00000005080085a7 */ /* 0x000e64000800007f */
[----:B-1----:R-:W-:Y:S05]  /*8f30*/  @!P0 BRA `(.L_x_200) ;  /* 0xfffffffc00f08947 */ /* 0x002fea000383ffff */
[----:B------:R-:W-:Y:S05]  /*8f40*/  BRA `(.L_x_220) ;  /* 0xfffffff800647947 */ /* 0x000fea000383ffff */
.L_x_201:
[----:B-1----:R1:W2:Y:S02]  /*8f50*/  SYNCS.PHASECHK.TRANS64.TRYWAIT P0, [R11+URZ], R6 ;  /* 0x000000060b0075a7 */ /* 0x0022a4000800017f */
[----:B--2---:R-:W-:Y:S05]  /*8f60*/  @!P0 NANOSLEEP.SYNCS 0x989680 ;  /* 0x009896800000895d */ /* 0x004fea0003900000 */
[----:B------:R-:W2:Y:S02]  /*8f70*/  @!P0 SYNCS.PHASECHK.TRANS64 P0, [R11+URZ], R6 ;  /* 0x000000060b0085a7 */ /* 0x000ea4000800007f */
[----:B--2---:R-:W-:Y:S05]  /*8f80*/  @!P0 BRA `(.L_x_201) ;  /* 0xfffffffc00f08947 */ /* 0x004fea000383ffff */
[----:B------:R-:W-:Y:S05]  /*8f90*/  BRA `(.L_x_221) ;  /* 0xfffffff8006c7947 */ /* 0x000fea000383ffff */
.L_x_222:
[----:B------:R-:W-:-:S00]  /*8fa0*/  BRA `(.L_x_222) ;  /* 0xfffffffc00fc7947 */ /* 0x000fc0000383ffff */
[----:B------:R-:W-:-:S00]  /*8fb0*/  NOP ;  /* 0x0000000000007918 */ /* 0x000fc00000000000 */
        /* <DEDUP_REMOVED lines=12> */
.L_x_223:


//--------------------- .nv.global.init           --------------------------
	.section	.nv.global.init,"aw",@progbits
.nv.global.init:
	.type		$str$24,@object
	.size		$str$24,($str$25 - $str$24)
$str$24:
        /*0000*/ 	.byte	0x28, 0x61, 0x64, 0x64, 0x72, 0x65, 0x73, 0x73, 0x20, 0x26, 0x20, 0x6d, 0x61, 0x73, 0x6b, 0x29
        /*0010*/ 	.byte	0x20, 0x3d, 0x3d, 0x20, 0x30, 0x00
	.type		$str$25,@object
	.size		$str$25,(__unnamed_1 - $str$25)
$str$25:
        /*0016*/ 	.byte	0x2f, 0x74, 0x6d, 0x70, 0x2f, 0x63, 0x75, 0x74, 0x6c, 0x61, 0x73, 0x73, 0x5f, 0x73, 0x77, 0x65
        /*0026*/ 	.byte	0x65, 0x70, 0x5f, 0x73, 0x72, 0x63, 0x2f, 0x69, 0x6e, 0x63, 0x6c, 0x75, 0x64, 0x65, 0x2f, 0x63
        /*0036*/ 	.byte	0x75, 0x74, 0x65, 0x2f, 0x70, 0x6f, 0x69, 0x6e, 0x74, 0x65, 0x72, 0x5f, 0x66, 0x6c, 0x61, 0x67
        /*0046*/ 	.byte	0x67, 0x65, 0x64, 0x2e, 0x68, 0x70, 0x70, 0x00
	.type		__unnamed_1,@object
	.size		__unnamed_1,(__unnamed_2 - __unnamed_1)
__unnamed_1:
        /*004e*/ 	.byte	0x61, 0x75, 0x74, 0x6f, 0x20, 0x63, 0x75, 0x74, 0x65, 0x3a, 0x3a, 0x61, 0x73, 0x5f, 0x70, 0x6f
        /* <DEDUP_REMOVED lines=27> */
        /*020e*/ 	.byte	0x30, 0x34, 0x38, 0x3e, 0x3e, 0x3e, 0x3e, 0x3e, 0x20, 0x26, 0x5d, 0x00
	.type		__unnamed_2,@object
	.size		__unnamed_2,(.L_1 - __unnamed_2)
__unnamed_2:
        /* <DEDUP_REMOVED lines=28> */
        /*03da*/ 	.byte	0x3c, 0x34, 0x30, 0x39, 0x36, 0x3e, 0x3e, 0x3e, 0x3e, 0x3e, 0x20, 0x26, 0x5d, 0x00
.L_1:


//--------------------- .nv.shared._ZN7cutlass13device_kernelINS_4gemm6kernel13GemmUniversalIN4cute5tupleIJiiiiEEENS1_10collective13CollectiveMmaINS1_39MainloopSm90TmaGmmaRmemAWarpSpecializedILi9ENS5_IJNS4_1CILi1EEESB_SB_EEENS1_32KernelTmaWarpSpecializedPingpongEEENS5_IJNSA_ILi64EEENSA_ILi128EEENSA_ILi32EEEEEENS_10tfloat32_tENS5_IJSB_llEEESJ_NS5_IJlSB_lEEENS4_8TiledMMAINS4_8MMA_AtomIJNS4_4SM904GMMA30MMA_64x128x8_F32TF32TF32_RS_TNILNSP_7ScaleInE1ELSR_1EEEEEENS4_6LayoutISC_NS5_IJNSA_ILi0EEESV_SV_EEEEENS5_IJNS4_10UnderscoreESY_SY_EEEEENS4_13SM90_TMA_LOADENS4_14ComposedLayoutINS4_7SwizzleILi1ELi4ELi3EEENS4_18smem_ptr_flag_bitsILi32EEENSU_INS5_IJNSA_ILi8EEES17_EEENS5_IJSB_S17_EEEEEEENS4_9Copy_AtomIJNS4_39AutoVectorizingCopyWithAssumedAlignmentILi128EEESJ_EEENS4_8identityES11_NS12_INS13_ILi3ELi4ELi3EEES16_NSU_INS5_IJS17_SH_EEENS5_IJSH_SB_EEEEEEEvS1G_EENS_8epilogue10collective6detail29Sm90TmaWarpSpecializedAdapterINS1O_15DefaultEpilogueISJ_SL_SL_NS1N_6thread17LinearCombinationISJ_Li1EffLNS1S_9ScaleType4KindE0ELNS_15FloatRoundStyleE2ESJ_EENS1_15EpilogueDefaultEEEEEvvEEEEvNT_6ParamsE --------------------------
	.section	.nv.shared._ZN7cutlass13device_kernelINS_4gemm6kernel13GemmUniversalIN4cute5tupleIJiiiiEEENS1_10collective13CollectiveMmaINS1_39MainloopSm90TmaGmmaRmemAWarpSpecializedILi9ENS5_IJNS4_1CILi1EEESB_SB_EEENS1_32KernelTmaWarpSpecializedPingpongEEENS5_IJNSA_ILi64EEENSA_ILi128EEENSA_ILi32EEEEEENS_10tfloat32_tENS5_IJSB_llEEESJ_NS5_IJlSB_lEEENS4_8TiledMMAINS4_8MMA_AtomIJNS4_4SM904GMMA30MMA_64x128x8_F32TF32TF32_RS_TNILNSP_7ScaleInE1ELSR_1EEEEEENS4_6LayoutISC_NS5_IJNSA_ILi0EEESV_SV_EEEEENS5_IJNS4_10UnderscoreESY_SY_EEEEENS4_13SM90_TMA_LOADENS4_14ComposedLayoutINS4_7SwizzleILi1ELi4ELi3EEENS4_18smem_ptr_flag_bitsILi32EEENSU_INS5_IJNSA_ILi8EEES17_EEENS5_IJSB_S17_EEEEEEENS4_9Copy_AtomIJNS4_39AutoVectorizingCopyWithAssumedAlignmentILi128EEESJ_EEENS4_8identityES11_NS12_INS13_ILi3ELi4ELi3EEES16_NSU_INS5_IJS17_SH_EEENS5_IJSH_SB_EEEEEEEvS1G_EENS_8epilogue10collective6detail29Sm90TmaWarpSpecializedAdapterINS1O_15DefaultEpilogueISJ_SL_SL_NS1N_6thread17LinearCombinationISJ_Li1EffLNS1S_9ScaleType4KindE0ELNS_15FloatRoundStyleE2ESJ_EENS1_15EpilogueDefaultEEEEEvvEEEEvNT_6ParamsE,"aw",@nobits
	.sectionflags	@""
	.align	16
	.zero		1024


//--------------------- .nv.shared.reserved.0     --------------------------
	.section	.nv.shared.reserved.0,"aw",@nobits
	.weak		__nv_reservedSMEM_offset_0_alias
	.size		__nv_reservedSMEM_offset_0_alias, 0, 0
	.other		__nv_reservedSMEM_offset_0_alias,@"STO_CUDA_RESERVED_SHARED STV_DEFAULT"
__nv_reservedSMEM_offset_0_alias:
	.zero		0


//--------------------- .nv.global                --------------------------
	.section	.nv.global,"aw",@nobits
.nv.global:
	.type		_ZN40_INTERNAL_7101416d_4_k_cu_1d4370f5_280614cute1_E,@object
	.size		_ZN40_INTERNAL_7101416d_4_k_cu_1d4370f5_280614cute1_E,(_ZN40_INTERNAL_7101416d_4_k_cu_1d4370f5_280614cuda3std3__45__cpo6cbeginE - _ZN40_INTERNAL_7101416d_4_k_cu_1d4370f5_280614cute1_E)
_ZN40_INTERNAL_7101416d_4_k_cu_1d4370f5_280614cute1_E:
	.zero		1
	.type		_ZN40_INTERNAL_7101416d_4_k_cu_1d4370f5_280614cuda3std3__45__cpo6cbeginE,@object
	.size		_ZN40_INTERNAL_7101416d_4_k_cu_1d4370f5_280614cuda3std3__45__cpo6cbeginE,(_ZN40_INTERNAL_7101416d_4_k_cu_1d4370f5_280614cuda3std3__48in_placeE - _ZN40_INTERNAL_7101416d_4_k_cu_1d4370f5_280614cuda3std3__45__cpo6cbeginE)
_ZN40_INTERNAL_7101416d_4_k_cu_1d4370f5_280614cuda3std3__45__cpo6cbeginE:
	.zero		1
	.type		_ZN40_INTERNAL_7101416d_4_k_cu_1d4370f5_280614cuda3std3__48in_placeE,@object
	.size		_ZN40_INTERNAL_7101416d_4_k_cu_1d4370f5_280614cuda3std3__48in_placeE,(_ZN40_INTERNAL_7101416d_4_k_cu_1d4370f5_280614cuda3std6ranges3__45__cpo9iter_moveE - _ZN40_INTERNAL_7101416d_4_k_cu_1d4370f5_280614cuda3std3__48in_placeE)
_ZN40_INTERNAL_7101416d_4_k_cu_1d4370f5_280614cuda3std3__48in_placeE:
	.zero		1
	.type		_ZN40_INTERNAL_7101416d_4_k_cu_1d4370f5_280614cuda3std6ranges3__45__cpo9iter_moveE,@object
	.size		_ZN40_INTERNAL_7101416d_4_k_cu_1d4370f5_280614cuda3std6ranges3__45__cpo9iter_moveE,(_ZN40_INTERNAL_7101416d_4_k_cu_1d4370f5_280614cuda3std3__45__cpo5beginE - _ZN40_INTERNAL_7101416d_4_k_cu_1d4370f5_280614cuda3std6ranges3__45__cpo9iter_moveE)
_ZN40_INTERNAL_7101416d_4_k_cu_1d4370f5_280614cuda3std6ranges3__45__cpo9iter_moveE:
	.zero		1
	.type		_ZN40_INTERNAL_7101416d_4_k_cu_1d4370f5_280614cuda3std3__45__cpo5beginE,@object
	.size		_ZN40_INTERNAL_7101416d_4_k_cu_1d4370f5_280614cuda3std3__45__cpo5beginE,(_ZN40_INTERNAL_7101416d_4_k_cu_1d4370f5_280614cuda3std3__442_GLOBAL__N__7101416d_4_k_cu_1d4370f5_280616ignoreE - _ZN40_INTERNAL_7101416d_4_k_cu_1d4370f5_280614cuda3std3__45__cpo5beginE)
_ZN40_INTERNAL_7101416d_4_k_cu_1d4370f5_280614cuda3std3__45__cpo5beginE:
	.zero		1
	.type		_ZN40_INTERNAL_7101416d_4_k_cu_1d4370f5_280614cuda3std3__442_GLOBAL__N__7101416d_4_k_cu_1d4370f5_280616ignoreE,@object
	.size		_ZN40_INTERNAL_7101416d_4_k_cu_1d4370f5_280614cuda3std3__442_GLOBAL__N__7101416d_4_k_cu_1d4370f5_280616ignoreE,(_ZN40_INTERNAL_7101416d_4_k_cu_1d4370f5_280614cute7productE - _ZN40_INTERNAL_7101416d_4_k_cu_1d4370f5_280614cuda3std3__442_GLOBAL__N__7101416d_4_k_cu_1d4370f5_280616ignoreE)
_ZN40_INTERNAL_7101416d_4_k_cu_1d4370f5_280614cuda3std3__442_GLOBAL__N__7101416d_4_k_cu_1d4370f5_280616ignoreE:
	.zero		1
	.type		_ZN40_INTERNAL_7101416d_4_k_cu_1d4370f5_280614cute7productE,@object
	.size		_ZN40_INTERNAL_7101416d_4_k_cu_1d4370f5_280614cute7productE,(_ZN40_INTERNAL_7101416d_4_k_cu_1d4370f5_280614cuda3std3__45__cpo3endE - _ZN40_INTERNAL_7101416d_4_k_cu_1d4370f5_280614cute7productE)
_ZN40_INTERNAL_7101416d_4_k_cu_1d4370f5_280614cute7productE:
	.zero		1
	.type		_ZN40_INTERNAL_7101416d_4_k_cu_1d4370f5_280614cuda3std3__45__cpo3endE,@object
	.size		_ZN40_INTERNAL_7101416d_4_k_cu_1d4370f5_280614cuda3std3__45__cpo3endE,(_ZN40_INTERNAL_7101416d_4_k_cu_1d4370f5_280614cuda3std3__419piecewise_constructE - _ZN40_INTERNAL_7101416d_4_k_cu_1d4370f5_280614cuda3std3__45__cpo3endE)
_ZN40_INTERNAL_7101416d_4_k_cu_1d4370f5_280614cuda3std3__45__cpo3endE:
	.zero		1
	.type		_ZN40_INTERNAL_7101416d_4_k_cu_1d4370f5_280614cuda3std3__419piecewise_constructE,@object
	.size		_ZN40_INTERNAL_7101416d_4_k_cu_1d4370f5_280614cuda3std3__419piecewise_constructE,(_ZN40_INTERNAL_7101416d_4_k_cu_1d4370f5_280614cuda3std3__45__cpo4cendE - _ZN40_INTERNAL_7101416d_4_k_cu_1d4370f5_280614cuda3std3__419piecewise_constructE)
_ZN40_INTERNAL_7101416d_4_k_cu_1d4370f5_280614cuda3std3__419piecewise_constructE:
	.zero		1
	.type		_ZN40_INTERNAL_7101416d_4_k_cu_1d4370f5_280614cuda3std3__45__cpo4cendE,@object
	.size		_ZN40_INTERNAL_7101416d_4_k_cu_1d4370f5_280614cuda3std3__45__cpo4cendE,(_ZN40_INTERNAL_7101416d_4_k_cu_1d4370f5_280614cuda3std6ranges3__45__cpo4swapE - _ZN40_INTERNAL_7101416d_4_k_cu_1d4370f5_280614cuda3std3__45__cpo4cendE)
_ZN40_INTERNAL_7101416d_4_k_cu_1d4370f5_280614cuda3std3__45__cpo4cendE:
	.zero		1
	.type		_ZN40_INTERNAL_7101416d_4_k_cu_1d4370f5_280614cuda3std6ranges3__45__cpo4swapE,@object
	.size		_ZN40_INTERNAL_7101416d_4_k_cu_1d4370f5_280614cuda3std6ranges3__45__cpo4swapE,(.L_9 - _ZN40_INTERNAL_7101416d_4_k_cu_1d4370f5_280614cuda3std6ranges3__45__cpo4swapE)
_ZN40_INTERNAL_7101416d_4_k_cu_1d4370f5_280614cuda3std6ranges3__45__cpo4swapE:
	.zero		1
.L_9:


//--------------------- .nv.constant0._ZN7cutlass13device_kernelINS_4gemm6kernel13GemmUniversalIN4cute5tupleIJiiiiEEENS1_10collective13CollectiveMmaINS1_39MainloopSm90TmaGmmaRmemAWarpSpecializedILi9ENS5_IJNS4_1CILi1EEESB_SB_EEENS1_32KernelTmaWarpSpecializedPingpongEEENS5_IJNSA_ILi64EEENSA_ILi128EEENSA_ILi32EEEEEENS_10tfloat32_tENS5_IJSB_llEEESJ_NS5_IJlSB_lEEENS4_8TiledMMAINS4_8MMA_AtomIJNS4_4SM904GMMA30MMA_64x128x8_F32TF32TF32_RS_TNILNSP_7ScaleInE1ELSR_1EEEEEENS4_6LayoutISC_NS5_IJNSA_ILi0EEESV_SV_EEEEENS5_IJNS4_10UnderscoreESY_SY_EEEEENS4_13SM90_TMA_LOADENS4_14ComposedLayoutINS4_7SwizzleILi1ELi4ELi3EEENS4_18smem_ptr_flag_bitsILi32EEENSU_INS5_IJNSA_ILi8EEES17_EEENS5_IJSB_S17_EEEEEEENS4_9Copy_AtomIJNS4_39AutoVectorizingCopyWithAssumedAlignmentILi128EEESJ_EEENS4_8identityES11_NS12_INS13_ILi3ELi4ELi3EEES16_NSU_INS5_IJS17_SH_EEENS5_IJSH_SB_EEEEEEEvS1G_EENS_8epilogue10collective6detail29Sm90TmaWarpSpecializedAdapterINS1O_15DefaultEpilogueISJ_SL_SL_NS1N_6thread17LinearCombinationISJ_Li1EffLNS1S_9ScaleType4KindE0ELNS_15FloatRoundStyleE2ESJ_EENS1_15EpilogueDefaultEEEEEvvEEEEvNT_6ParamsE --------------------------
	.section	.nv.constant0._ZN7cutlass13device_kernelINS_4gemm6kernel13GemmUniversalIN4cute5tupleIJiiiiEEENS1_10collective13CollectiveMmaINS1_39MainloopSm90TmaGmmaRmemAWarpSpecializedILi9ENS5_IJNS4_1CILi1EEESB_SB_EEENS1_32KernelTmaWarpSpecializedPingpongEEENS5_IJNSA_ILi64EEENSA_ILi128EEENSA_ILi32EEEEEENS_10tfloat32_tENS5_IJSB_llEEESJ_NS5_IJlSB_lEEENS4_8TiledMMAINS4_8MMA_AtomIJNS4_4SM904GMMA30MMA_64x128x8_F32TF32TF32_RS_TNILNSP_7ScaleInE1ELSR_1EEEEEENS4_6LayoutISC_NS5_IJNSA_ILi0EEESV_SV_EEEEENS5_IJNS4_10UnderscoreESY_SY_EEEEENS4_13SM90_TMA_LOADENS4_14ComposedLayoutINS4_7SwizzleILi1ELi4ELi3EEENS4_18smem_ptr_flag_bitsILi32EEENSU_INS5_IJNSA_ILi8EEES17_EEENS5_IJSB_S17_EEEEEEENS4_9Copy_AtomIJNS4_39AutoVectorizingCopyWithAssumedAlignmentILi128EEESJ_EEENS4_8identityES11_NS12_INS13_ILi3ELi4ELi3EEES16_NSU_INS5_IJS17_SH_EEENS5_IJSH_SB_EEEEEEEvS1G_EENS_8epilogue10collective6detail29Sm90TmaWarpSpecializedAdapterINS1O_15DefaultEpilogueISJ_SL_SL_NS1N_6thread17LinearCombinationISJ_Li1EffLNS1S_9ScaleType4KindE0ELNS_15FloatRoundStyleE2ESJ_EENS1_15EpilogueDefaultEEEEEvvEEEEvNT_6ParamsE,"a",@progbits
	.sectionflags	@""
	.align	4
.nv.constant0._ZN7cutlass13device_kernelINS_4gemm6kernel13GemmUniversalIN4cute5tupleIJiiiiEEENS1_10collective13CollectiveMmaINS1_39MainloopSm90TmaGmmaRmemAWarpSpecializedILi9ENS5_IJNS4_1CILi1EEESB_SB_EEENS1_32KernelTmaWarpSpecializedPingpongEEENS5_IJNSA_ILi64EEENSA_ILi128EEENSA_ILi32EEEEEENS_10tfloat32_tENS5_IJSB_llEEESJ_NS5_IJlSB_lEEENS4_8TiledMMAINS4_8MMA_AtomIJNS4_4SM904GMMA30MMA_64x128x8_F32TF32TF32_RS_TNILNSP_7ScaleInE1ELSR_1EEEEEENS4_6LayoutISC_NS5_IJNSA_ILi0EEESV_SV_EEEEENS5_IJNS4_10UnderscoreESY_SY_EEEEENS4_13SM90_TMA_LOADENS4_14ComposedLayoutINS4_7SwizzleILi1ELi4ELi3EEENS4_18smem_ptr_flag_bitsILi32EEENSU_INS5_IJNSA_ILi8EEES17_EEENS5_IJSB_S17_EEEEEEENS4_9Copy_AtomIJNS4_39AutoVectorizingCopyWithAssumedAlignmentILi128EEESJ_EEENS4_8identityES11_NS12_INS13_ILi3ELi4ELi3EEES16_NSU_INS5_IJS17_SH_EEENS5_IJSH_SB_EEEEEEEvS1G_EENS_8epilogue10collective6detail29Sm90TmaWarpSpecializedAdapterINS1O_15DefaultEpilogueISJ_SL_SL_NS1N_6thread17LinearCombinationISJ_Li1EffLNS1S_9ScaleType4KindE0ELNS_15FloatRoundStyleE2ESJ_EENS1_15EpilogueDefaultEEEEEvvEEEEvNT_6ParamsE:
	.zero		1664


//--------------------- SYMBOLS --------------------------

	.type		.nv.reservedSmem.offset0,@object
	.size		.nv.reservedSmem.offset0,0x4
	.type		__assertfail,@function
